// auto-generated by cutlass_sweep.fmha — config: {"arch": "sm_90", "direction": "fwd", "dtype": "fp16", "head_dim": 48, "mask": "residual", "schedule": "pingpong", "tile_kv": 64, "tile_q": 128}
#include "cutlass/cutlass.h"
#include "cute/tensor.hpp"
#include "cutlass/device_kernel.h"
#include "cutlass/kernel_hardware_info.h"
#include "88_hopper_fmha/collective/fmha_fusion.hpp"
#include "88_hopper_fmha/kernel/fmha_kernel_builder.hpp"

using namespace cute;
using Element = cutlass::half_t;
using TileShape = Shape<_128, _64, _48>;
using StrideQ = cute::tuple<int, _1, cute::tuple<int, int>>;
using StrideK = cute::tuple<int, _1, cute::tuple<int, int>>;
using StrideV = cute::tuple<int, cute::_1, cute::tuple<int, int>>;

using Kernel = typename cutlass::fmha::kernel::FmhaBuilder<
    Element, float, float,
    TileShape, StrideQ, StrideK, StrideV,
    cutlass::fmha::collective::ResidualFusion,
    cutlass::gemm::KernelTmaWarpSpecializedPingpong
  >::Kernel;

auto* _anchor = &cutlass::device_kernel<Kernel>;


// ===== COMPILED SASS (sm_90a) =====

	.target	sm_90a

	.elftype	@"ET_EXEC"


//--------------------- .note.nv.tkinfo           --------------------------
	.section	.note.nv.tkinfo,"",@"SHT_NOTE"
	.sectionflags	@"SHF_NOTE_NV_TKINFO"
	.tkinfo
        /*0018*/ 	.word	0x00000002
        /*0030*/ 	.string	""
        /*0030*/ 	.string	"ptxas"
        /*0030*/ 	.string	"Cuda compilation tools, release 13.0, V13.0.88"
        /*0030*/ 	.string	"Build cuda_13.0.r13.0/compiler.36424714_0"
        /*0030*/ 	.string	"-arch sm_90a -m 64 "



//--------------------- .note.nv.cuinfo           --------------------------
	.section	.note.nv.cuinfo,"",@"SHT_NOTE"
	.sectionflags	@"SHF_NOTE_NV_CUINFO"
        /*0018*/ 	.short	0x0002
        /*001a*/ 	.short	0x005a
        /*001c*/ 	.short	0x0082
	.zero		2


//--------------------- .nv.info                  --------------------------
	.section	.nv.info,"",@"SHT_CUDA_INFO"
	.align	4


	//----- nvinfo : EIATTR_REGCOUNT
	.align		4
        /*0000*/ 	.byte	0x04, 0x2f
        /*0002*/ 	.short	(.L_16 - .L_15)
	.align		4
.L_15:
        /*0004*/ 	.word	index@(_ZN7cutlass13device_kernelINS_4fmha6kernel28FmhaKernelTmaWarpSpecializedINS1_10collective30FmhaMainloopTmaWarpSpecializedINS_6half_tEffN4cute5tupleIJNS7_1CILi128EEENS9_ILi64EEENS9_ILi48EEEEEENS8_IJiNS9_ILi1EEENS8_IJiiEEEEEESG_SG_NS4_14ResidualFusionEJNS2_6OptionILNS2_3TagE0ENS9_ILb1EEEEENSI_ILSJ_2ESK_EEEEENS4_15FmhaFwdEpilogueIS6_fNS8_IJSB_SC_SB_EEEEENS2_23PersistentTileSchedulerEJSL_SM_EEEEEvNT_6ParamsE)
        /*0008*/ 	.word	0x000000a8


	//----- nvinfo : EIATTR_FRAME_SIZE
	.align		4
.L_16:
        /*000c*/ 	.byte	0x04, 0x11
        /*000e*/ 	.short	(.L_18 - .L_17)
	.align		4
.L_17:
        /*0010*/ 	.word	index@($__internal_0_$__cuda_sm20_rcp_rn_f32_slowpath)
        /*0014*/ 	.word	0x00000000


	//----- nvinfo : EIATTR_FRAME_SIZE
	.align		4
.L_18:
        /*0018*/ 	.byte	0x04, 0x11
        /*001a*/ 	.short	(.L_20 - .L_19)
	.align		4
.L_19:
        /*001c*/ 	.word	index@(_ZN7cutlass13device_kernelINS_4fmha6kernel28FmhaKernelTmaWarpSpecializedINS1_10collective30FmhaMainloopTmaWarpSpecializedINS_6half_tEffN4cute5tupleIJNS7_1CILi128EEENS9_ILi64EEENS9_ILi48EEEEEENS8_IJiNS9_ILi1EEENS8_IJiiEEEEEESG_SG_NS4_14ResidualFusionEJNS2_6OptionILNS2_3TagE0ENS9_ILb1EEEEENSI_ILSJ_2ESK_EEEEENS4_15FmhaFwdEpilogueIS6_fNS8_IJSB_SC_SB_EEEEENS2_23PersistentTileSchedulerEJSL_SM_EEEEEvNT_6ParamsE)
        /*0020*/ 	.word	0x00000000


	//----- nvinfo : EIATTR_MIN_STACK_SIZE
	.align		4
.L_20:
        /*0024*/ 	.byte	0x04, 0x12
        /*0026*/ 	.short	(.L_22 - .L_21)
	.align		4
.L_21:
        /*0028*/ 	.word	index@(_ZN7cutlass13device_kernelINS_4fmha6kernel28FmhaKernelTmaWarpSpecializedINS1_10collective30FmhaMainloopTmaWarpSpecializedINS_6half_tEffN4cute5tupleIJNS7_1CILi128EEENS9_ILi64EEENS9_ILi48EEEEEENS8_IJiNS9_ILi1EEENS8_IJiiEEEEEESG_SG_NS4_14ResidualFusionEJNS2_6OptionILNS2_3TagE0ENS9_ILb1EEEEENSI_ILSJ_2ESK_EEEEENS4_15FmhaFwdEpilogueIS6_fNS8_IJSB_SC_SB_EEEEENS2_23PersistentTileSchedulerEJSL_SM_EEEEEvNT_6ParamsE)
        /*002c*/ 	.word	0x00000000
.L_22:


//--------------------- .nv.compat                --------------------------
	.section	.nv.compat,"",@"SHT_CUDA_COMPAT_INFO"
	.align	4
        /*0000*/ 	.byte	0x02, 0x09, 0x01, 0x00, 0x02, 0x02, 0x04, 0x00, 0x02, 0x05, 0x05, 0x00, 0x03, 0x07, 0x01, 0x01
        /*0010*/ 	.byte	0x02, 0x03, 0x01, 0x00, 0x02, 0x06, 0x01, 0x00, 0x04, 0x0b, 0x08, 0x00, 0x00, 0x00, 0x00, 0x00
        /*0020*/ 	.byte	0x00, 0x00, 0x00, 0x00


//--------------------- .nv.info._ZN7cutlass13device_kernelINS_4fmha6kernel28FmhaKernelTmaWarpSpecializedINS1_10collective30FmhaMainloopTmaWarpSpecializedINS_6half_tEffN4cute5tupleIJNS7_1CILi128EEENS9_ILi64EEENS9_ILi48EEEEEENS8_IJiNS9_ILi1EEENS8_IJiiEEEEEESG_SG_NS4_14ResidualFusionEJNS2_6OptionILNS2_3TagE0ENS9_ILb1EEEEENSI_ILSJ_2ESK_EEEEENS4_15FmhaFwdEpilogueIS6_fNS8_IJSB_SC_SB_EEEEENS2_23PersistentTileSchedulerEJSL_SM_EEEEEvNT_6ParamsE --------------------------
	.section	.nv.info._ZN7cutlass13device_kernelINS_4fmha6kernel28FmhaKernelTmaWarpSpecializedINS1_10collective30FmhaMainloopTmaWarpSpecializedINS_6half_tEffN4cute5tupleIJNS7_1CILi128EEENS9_ILi64EEENS9_ILi48EEEEEENS8_IJiNS9_ILi1EEENS8_IJiiEEEEEESG_SG_NS4_14ResidualFusionEJNS2_6OptionILNS2_3TagE0ENS9_ILb1EEEEENSI_ILSJ_2ESK_EEEEENS4_15FmhaFwdEpilogueIS6_fNS8_IJSB_SC_SB_EEEEENS2_23PersistentTileSchedulerEJSL_SM_EEEEEvNT_6ParamsE,"",@"SHT_CUDA_INFO"
	.sectionflags	@""
	.align	4


	//----- nvinfo : EIATTR_CUDA_API_VERSION
	.align		4
        /*0000*/ 	.byte	0x04, 0x37
        /*0002*/ 	.short	(.L_24 - .L_23)
.L_23:
        /*0004*/ 	.word	0x00000082


	//----- nvinfo : EIATTR_KPARAM_INFO
	.align		4
.L_24:
        /*0008*/ 	.byte	0x04, 0x17
        /*000a*/ 	.short	(.L_26 - .L_25)
.L_25:
        /*000c*/ 	.word	0x00000000
        /*0010*/ 	.short	0x0000
        /*0012*/ 	.short	0x0070
        /*0014*/ 	.byte	0x00, 0xf0, 0x01, 0x20


	//----- nvinfo : EIATTR_SPARSE_MMA_MASK
	.align		4
.L_26:
        /*0018*/ 	.byte	0x03, 0x50
        /*001a*/ 	.short	0x0000


	//----- nvinfo : EIATTR_MAXREG_COUNT
	.align		4
        /*001c*/ 	.byte	0x03, 0x1b
        /*001e*/ 	.short	0x00a8


	//----- nvinfo : EIATTR_NUM_BARRIERS
	.align		4
        /*0020*/ 	.byte	0x02, 0x4c
        /*0022*/ 	.byte	0x02
	.zero		1


	//----- nvinfo : EIATTR_EXTERNS
	.align		4
        /*0024*/ 	.byte	0x04, 0x0f
        /*0026*/ 	.short	(.L_28 - .L_27)


	//   ....[0]....
	.align		4
.L_27:
        /*0028*/ 	.word	index@(__assertfail)


	//----- nvinfo : EIATTR_MERCURY_ISA_VERSION
	.align		4
.L_28:
        /*002c*/ 	.byte	0x03, 0x5f
        /*002e*/ 	.short	0x0101


	//----- nvinfo : EIATTR_INT_WARP_WIDE_INSTR_OFFSETS
	.align		4
        /*0030*/ 	.byte	0x04, 0x31
        /*0032*/ 	.short	(.L_30 - .L_29)


	//   ....[0]....
.L_29:
        /*0034*/ 	.word	0x00000760


	//   ....[1]....
        /*0038*/ 	.word	0x00000770


	//   ....[2]....
        /*003c*/ 	.word	0x00000780


	//   ....[3]....
        /*0040*/ 	.word	0x00000790


	//   ....[4]....
        /*0044*/ 	.word	0x00000800


	//   ....[5]....
        /*0048*/ 	.word	0x000009c0


	//   ....[6]....
        /*004c*/ 	.word	0x00000a70


	//----- nvinfo : EIATTR_COOP_GROUP_MASK_REGIDS
	.align		4
.L_30:
        /*0050*/ 	.byte	0x04, 0x29
        /*0052*/ 	.short	(.L_32 - .L_31)


	//   ....[0]....
.L_31:
        /*0054*/ 	.word	0xffffffff


	//   ....[1]....
        /*0058*/ 	.word	0xffffffff


	//   ....[2]....
        /*005c*/ 	.word	0xffffffff


	//   ....[3]....
        /*0060*/ 	.word	0xffffffff


	//   ....[4]....
        /*0064*/ 	.word	0xffffffff


	//   ....[5]....
        /*0068*/ 	.word	0xffffffff


	//   ....[6]....
        /*006c*/ 	.word	0xffffffff


	//   ....[7]....
        /*0070*/ 	.word	0xffffffff


	//   ....[8]....
        /*0074*/ 	.word	0xffffffff


	//   ....[9]....
        /*0078*/ 	.word	0xffffffff


	//   ....[10]....
        /*007c*/ 	.word	0xffffffff


	//   ....[11]....
        /*0080*/ 	.word	0xffffffff


	//   ....[12]....
        /*0084*/ 	.word	0xffffffff


	//   ....[13]....
        /*0088*/ 	.word	0xffffffff


	//   ....[14]....
        /*008c*/ 	.word	0xffffffff


	//   ....[15]....
        /*0090*/ 	.word	0xffffffff


	//   ....[16]....
        /*0094*/ 	.word	0xffffffff


	//   ....[17]....
        /*0098*/ 	.word	0xffffffff


	//   ....[18]....
        /*009c*/ 	.word	0xffffffff


	//   ....[19]....
        /*00a0*/ 	.word	0xffffffff


	//   ....[20]....
        /*00a4*/ 	.word	0xffffffff


	//   ....[21]....
        /*00a8*/ 	.word	0xffffffff


	//----- nvinfo : EIATTR_COOP_GROUP_INSTR_OFFSETS
	.align		4
.L_32:
        /*00ac*/ 	.byte	0x04, 0x28
        /*00ae*/ 	.short	(.L_34 - .L_33)


	//   ....[0]....
.L_33:
        /*00b0*/ 	.word	0x00000070


	//   ....[1]....
        /*00b4*/ 	.word	0x000000a0


	//   ....[2]....
        /*00b8*/ 	.word	0x000001d0


	//   ....[3]....
        /*00bc*/ 	.word	0x000003e0


	//   ....[4]....
        /*00c0*/ 	.word	0x000005a0


	//   ....[5]....
        /*00c4*/ 	.word	0x00000700


	//   ....[6]....
        /*00c8*/ 	.word	0x000019c0


	//   ....[7]....
        /*00cc*/ 	.word	0x00001a20


	//   ....[8]....
        /*00d0*/ 	.word	0x00001c60


	//   ....[9]....
        /*00d4*/ 	.word	0x00001dc0


	//   ....[10]....
        /*00d8*/ 	.word	0x00003280


	//   ....[11]....
        /*00dc*/ 	.word	0x000032b0


	//   ....[12]....
        /*00e0*/ 	.word	0x00003530


	//   ....[13]....
        /*00e4*/ 	.word	0x00003630


	//   ....[14]....
        /*00e8*/ 	.word	0x00005110


	//   ....[15]....
        /*00ec*/ 	.word	0x00005170


	//   ....[16]....
        /*00f0*/ 	.word	0x00005480


	//   ....[17]....
        /*00f4*/ 	.word	0x00005590


	//   ....[18]....
        /*00f8*/ 	.word	0x00006a90


	//   ....[19]....
        /*00fc*/ 	.word	0x00006ac0


	//   ....[20]....
        /*0100*/ 	.word	0x00006b00


	//   ....[21]....
        /*0104*/ 	.word	0x00006b20


	//----- nvinfo : EIATTR_REG_RECONFIG
	.align		4
.L_34:
        /*0108*/ 	.byte	0x01, 0x54
	.zero		2


	//----- nvinfo : EIATTR_SYSCALL_OFFSETS
	.align		4
        /*010c*/ 	.byte	0x04, 0x46
        /*010e*/ 	.short	(.L_36 - .L_35)


	//   ....[0]....
.L_35:
        /*0110*/ 	.word	0x000074e0


	//   ....[1]....
        /*0114*/ 	.word	0x00007640


	//----- nvinfo : EIATTR_MBARRIER_INSTR_OFFSETS
	.align		4
.L_36:
        /*0118*/ 	.byte	0x04, 0x39
        /*011a*/ 	.short	(.L_38 - .L_37)


	//   ....[0]....
.L_37:
        /*011c*/ 	.word	0x00000390
        /*0120*/ 	.word	0x000000ff
        /*0124*/ 	.word	0x0000ca50
        /*0128*/ 	.short	0x0100
        /*012a*/ 	.byte	0x08
	.zero		1


	//   ....[1]....
        /*012c*/ 	.word	0x000003a0
        /*0130*/ 	.word	0x000000ff
        /*0134*/ 	.word	0x0000ca60
        /*0138*/ 	.short	0x0100
        /*013a*/ 	.byte	0x08
	.zero		1


	//   ....[2]....
        /*013c*/ 	.word	0x000003b0
        /*0140*/ 	.word	0x000000ff
        /*0144*/ 	.word	0x0000ca58
        /*0148*/ 	.short	0x0100
        /*014a*/ 	.byte	0x08
	.zero		1


	//   ....[3]....
        /*014c*/ 	.word	0x000003c0
        /*0150*/ 	.word	0x000000ff
        /*0154*/ 	.word	0x0000ca68
        /*0158*/ 	.short	0x0100
        /*015a*/ 	.byte	0x08
	.zero		1


	//   ....[4]....
        /*015c*/ 	.word	0x000004f0
        /*0160*/ 	.word	0x000000ff
        /*0164*/ 	.word	0x0000ca00
        /*0168*/ 	.short	0x0100
        /*016a*/ 	.byte	0x08
	.zero		1


	//   ....[5]....
        /*016c*/ 	.word	0x00000500
        /*0170*/ 	.word	0x000000ff
        /*0174*/ 	.word	0x0000ca28
        /*0178*/ 	.short	0x0100
        /*017a*/ 	.byte	0x08
	.zero		1


	//   ....[6]....
        /*017c*/ 	.word	0x00000510
        /*0180*/ 	.word	0x000000ff
        /*0184*/ 	.word	0x0000ca08
        /*0188*/ 	.short	0x0100
        /*018a*/ 	.byte	0x08
	.zero		1


	//   ....[7]....
        /*018c*/ 	.word	0x00000520
        /*0190*/ 	.word	0x000000ff
        /*0194*/ 	.word	0x0000ca30
        /*0198*/ 	.short	0x0100
        /*019a*/ 	.byte	0x08
	.zero		1


	//   ....[8]....
        /*019c*/ 	.word	0x00000530
        /*01a0*/ 	.word	0x000000ff
        /*01a4*/ 	.word	0x0000ca10
        /*01a8*/ 	.short	0x0100
        /*01aa*/ 	.byte	0x08
	.zero		1


	//   ....[9]....
        /*01ac*/ 	.word	0x00000540
        /*01b0*/ 	.word	0x000000ff
        /*01b4*/ 	.word	0x0000ca38
        /*01b8*/ 	.short	0x0100
        /*01ba*/ 	.byte	0x08
	.zero		1


	//   ....[10]....
        /*01bc*/ 	.word	0x00000550
        /*01c0*/ 	.word	0x000000ff
        /*01c4*/ 	.word	0x0000ca18
        /*01c8*/ 	.short	0x0100
        /*01ca*/ 	.byte	0x08
	.zero		1


	//   ....[11]....
        /*01cc*/ 	.word	0x00000560
        /*01d0*/ 	.word	0x000000ff
        /*01d4*/ 	.word	0x0000ca40
        /*01d8*/ 	.short	0x0100
        /*01da*/ 	.byte	0x08
	.zero		1


	//   ....[12]....
        /*01dc*/ 	.word	0x00000570
        /*01e0*/ 	.word	0x000000ff
        /*01e4*/ 	.word	0x0000ca20
        /*01e8*/ 	.short	0x0100
        /*01ea*/ 	.byte	0x08
	.zero		1


	//   ....[13]....
        /*01ec*/ 	.word	0x00000580
        /*01f0*/ 	.word	0x000000ff
        /*01f4*/ 	.word	0x0000ca48
        /*01f8*/ 	.short	0x0100
        /*01fa*/ 	.byte	0x08
	.zero		1


	//   ....[14]....
        /*01fc*/ 	.word	0x000006b0
        /*0200*/ 	.word	0x000000ff
        /*0204*/ 	.word	0x0000ca70
        /*0208*/ 	.short	0x0100
        /*020a*/ 	.byte	0x08
	.zero		1


	//   ....[15]....
        /*020c*/ 	.word	0x000006c0
        /*0210*/ 	.word	0x000000ff
        /*0214*/ 	.word	0x0000ca80
        /*0218*/ 	.short	0x0100
        /*021a*/ 	.byte	0x08
	.zero		1


	//   ....[16]....
        /*021c*/ 	.word	0x000006d0
        /*0220*/ 	.word	0x000000ff
        /*0224*/ 	.word	0x0000ca78
        /*0228*/ 	.short	0x0100
        /*022a*/ 	.byte	0x08
	.zero		1


	//   ....[17]....
        /*022c*/ 	.word	0x000006e0
        /*0230*/ 	.word	0x000000ff
        /*0234*/ 	.word	0x0000ca88
        /*0238*/ 	.short	0x0100
        /*023a*/ 	.byte	0x08
	.zero		1


	//   ....[18]....
        /*023c*/ 	.word	0x00000820
        /*0240*/ 	.word	0x000000ff
        /*0244*/ 	.word	0x0000ca90
        /*0248*/ 	.short	0x0100
        /*024a*/ 	.byte	0x06
	.zero		1


	//   ....[19]....
        /*024c*/ 	.word	0x00000830
        /*0250*/ 	.word	0x000000ff
        /*0254*/ 	.word	0x0000ca98
        /*0258*/ 	.short	0x0100
        /*025a*/ 	.byte	0x06
	.zero		1


	//   ....[20]....
        /*025c*/ 	.word	0x00000840
        /*0260*/ 	.word	0x000000ff
        /*0264*/ 	.word	0x0000caa0
        /*0268*/ 	.short	0x0100
        /*026a*/ 	.byte	0x06
	.zero		1


	//   ....[21]....
        /*026c*/ 	.word	0x00000850
        /*0270*/ 	.word	0x000000ff
        /*0274*/ 	.word	0x0000caa8
        /*0278*/ 	.short	0x0100
        /*027a*/ 	.byte	0x06
	.zero		1


	//   ....[22]....
        /*027c*/ 	.word	0x00000950
        /*0280*/ 	.word	0x000000ff
        /*0284*/ 	.word	0x0000cac0
        /*0288*/ 	.short	0x0100
        /*028a*/ 	.byte	0x08
	.zero		1


	//   ....[23]....
        /*028c*/ 	.word	0x00000960
        /*0290*/ 	.word	0x000000ff
        /*0294*/ 	.word	0x0000cad8
        /*0298*/ 	.short	0x0100
        /*029a*/ 	.byte	0x08
	.zero		1


	//   ....[24]....
        /*029c*/ 	.word	0x00000970
        /*02a0*/ 	.word	0x000000ff
        /*02a4*/ 	.word	0x0000cac8
        /*02a8*/ 	.short	0x0100
        /*02aa*/ 	.byte	0x08
	.zero		1


	//   ....[25]....
        /*02ac*/ 	.word	0x00000980
        /*02b0*/ 	.word	0x000000ff
        /*02b4*/ 	.word	0x0000cae0
        /*02b8*/ 	.short	0x0100
        /*02ba*/ 	.byte	0x08
	.zero		1


	//   ....[26]....
        /*02bc*/ 	.word	0x00000990
        /*02c0*/ 	.word	0x000000ff
        /*02c4*/ 	.word	0x0000cad0
        /*02c8*/ 	.short	0x0100
        /*02ca*/ 	.byte	0x08
	.zero		1


	//   ....[27]....
        /*02cc*/ 	.word	0x000009a0
        /*02d0*/ 	.word	0x000000ff
        /*02d4*/ 	.word	0x0000cae8
        /*02d8*/ 	.short	0x0100
        /*02da*/ 	.byte	0x08
	.zero		1


	//   ....[28]....
        /*02dc*/ 	.word	0x00000aa0
        /*02e0*/ 	.word	0x000000ff
        /*02e4*/ 	.word	0x0000cab0
        /*02e8*/ 	.short	0x0100
        /*02ea*/ 	.byte	0x06
	.zero		1


	//   ....[29]....
        /*02ec*/ 	.word	0x000012a0
        /*02f0*/ 	.word	0x000000ff
        /*02f4*/ 	.word	0x0000ca50
        /*02f8*/ 	.short	0x010a
        /*02fa*/ 	.byte	0x04
	.zero		1


	//   ....[30]....
        /*02fc*/ 	.word	0x00001350
        /*0300*/ 	.word	0x000000ff
        /*0304*/ 	.word	0x0000ca00
        /*0308*/ 	.short	0x010a
        /*030a*/ 	.byte	0x12
	.zero		1


	//   ....[31]....
        /*030c*/ 	.word	0x00001370
        /*0310*/ 	.word	0x000000ff
        /*0314*/ 	.word	0xfffffff8
        /*0318*/ 	.short	0x010a
        /*031a*/ 	.byte	0x10
	.zero		1


	//   ....[32]....
        /*031c*/ 	.word	0x00002730
        /*0320*/ 	.word	0x0000002d
        /*0324*/ 	.word	0x00000000
        /*0328*/ 	.short	0x0101
        /*032a*/ 	.byte	0x13
	.zero		1


	//   ....[33]....
        /*032c*/ 	.word	0x00002950
        /*0330*/ 	.word	0x000000ff
        /*0334*/ 	.word	0x0000ca00
        /*0338*/ 	.short	0x010a
        /*033a*/ 	.byte	0x06
	.zero		1


	//   ....[34]....
        /*033c*/ 	.word	0x00002e30
        /*0340*/ 	.word	0x000000ff
        /*0344*/ 	.word	0x00000000
        /*0348*/ 	.short	0x0101
        /*034a*/ 	.byte	0x12
	.zero		1


	//   ....[35]....
        /*034c*/ 	.word	0x00002f90
        /*0350*/ 	.word	0x000000ff
        /*0354*/ 	.word	0x0000ca00
        /*0358*/ 	.short	0x010a
        /*035a*/ 	.byte	0x06
	.zero		1


	//   ....[36]....
        /*035c*/ 	.word	0x00004180
        /*0360*/ 	.word	0x000000ff
        /*0364*/ 	.word	0x0000ca00
        /*0368*/ 	.short	0x010a
        /*036a*/ 	.byte	0x06
	.zero		1


	//   ....[37]....
        /*036c*/ 	.word	0x00004380
        /*0370*/ 	.word	0x000000ff
        /*0374*/ 	.word	0x0000ca00
        /*0378*/ 	.short	0x010a
        /*037a*/ 	.byte	0x06
	.zero		1


	//   ....[38]....
        /*037c*/ 	.word	0x00004850
        /*0380*/ 	.word	0x000000ff
        /*0384*/ 	.word	0x00000000
        /*0388*/ 	.short	0x0101
        /*038a*/ 	.byte	0x06
	.zero		1


	//   ....[39]....
        /*038c*/ 	.word	0x00004900
        /*0390*/ 	.word	0x000000ff
        /*0394*/ 	.word	0x00000000
        /*0398*/ 	.short	0x0101
        /*039a*/ 	.byte	0x06
	.zero		1


	//   ....[40]....
        /*039c*/ 	.word	0x00004ab0
        /*03a0*/ 	.word	0x000000ff
        /*03a4*/ 	.word	0x0000ca00
        /*03a8*/ 	.short	0x010a
        /*03aa*/ 	.byte	0x06
	.zero		1


	//   ....[41]....
        /*03ac*/ 	.word	0x00006070
        /*03b0*/ 	.word	0x000000ff
        /*03b4*/ 	.word	0x0000ca00
        /*03b8*/ 	.short	0x010a
        /*03ba*/ 	.byte	0x06
	.zero		1


	//   ....[42]....
        /*03bc*/ 	.word	0x000062b0
        /*03c0*/ 	.word	0x000000ff
        /*03c4*/ 	.word	0x0000ca00
        /*03c8*/ 	.short	0x010a
        /*03ca*/ 	.byte	0x06
	.zero		1


	//   ....[43]....
        /*03cc*/ 	.word	0x00006780
        /*03d0*/ 	.word	0x000000ff
        /*03d4*/ 	.word	0x00000000
        /*03d8*/ 	.short	0x0101
        /*03da*/ 	.byte	0x06
	.zero		1


	//   ....[44]....
        /*03dc*/ 	.word	0x00006830
        /*03e0*/ 	.word	0x000000ff
        /*03e4*/ 	.word	0x00000000
        /*03e8*/ 	.short	0x0101
        /*03ea*/ 	.byte	0x06
	.zero		1


	//   ....[45]....
        /*03ec*/ 	.word	0x000069e0
        /*03f0*/ 	.word	0x000000ff
        /*03f4*/ 	.word	0x00000000
        /*03f8*/ 	.short	0x0101
        /*03fa*/ 	.byte	0x04
	.zero		1


	//   ....[46]....
        /*03fc*/ 	.word	0x00006a60
        /*0400*/ 	.word	0x000000ff
        /*0404*/ 	.word	0x00000000
        /*0408*/ 	.short	0x0101
        /*040a*/ 	.byte	0x11
	.zero		1


	//   ....[47]....
        /*040c*/ 	.word	0x00006fa0
        /*0410*/ 	.word	0x000000ff
        /*0414*/ 	.word	0x00000008
        /*0418*/ 	.short	0x010a
        /*041a*/ 	.byte	0x10
	.zero		1


	//   ....[48]....
        /*041c*/ 	.word	0x00007f00
        /*0420*/ 	.word	0x00000000
        /*0424*/ 	.word	0x0000ca90
        /*0428*/ 	.short	0x0101
        /*042a*/ 	.byte	0x2d
	.zero		1


	//   ....[49]....
        /*042c*/ 	.word	0x000082c0
        /*0430*/ 	.word	0x00000007
        /*0434*/ 	.word	0x0000ca60
        /*0438*/ 	.short	0x010a
        /*043a*/ 	.byte	0x3f
	.zero		1


	//   ....[50]....
        /*043c*/ 	.word	0x000085e0
        /*0440*/ 	.word	0x00000007
        /*0444*/ 	.word	0x0000cab0
        /*0448*/ 	.short	0x0101
        /*044a*/ 	.byte	0x3f
	.zero		1


	//   ....[51]....
        /*044c*/ 	.word	0x000085f0
        /*0450*/ 	.word	0x00000007
        /*0454*/ 	.word	0x0000cab0
        /*0458*/ 	.short	0x010a
        /*045a*/ 	.byte	0x3f
	.zero		1


	//   ....[52]....
        /*045c*/ 	.word	0x00008690
        /*0460*/ 	.word	0x00000004
        /*0464*/ 	.word	0x0000ca60
        /*0468*/ 	.short	0x010a
        /*046a*/ 	.byte	0x3f
	.zero		1


	//   ....[53]....
        /*046c*/ 	.word	0x00008ca0
        /*0470*/ 	.word	0x00000008
        /*0474*/ 	.word	0x0000ca28
        /*0478*/ 	.short	0x010a
        /*047a*/ 	.byte	0x3f
	.zero		1


	//   ....[54]....
        /*047c*/ 	.word	0x00008fc0
        /*0480*/ 	.word	0x00000004
        /*0484*/ 	.word	0x0000cab0
        /*0488*/ 	.short	0x0101
        /*048a*/ 	.byte	0x3f
	.zero		1


	//   ....[55]....
        /*048c*/ 	.word	0x00008fd0
        /*0490*/ 	.word	0x00000004
        /*0494*/ 	.word	0x0000cab0
        /*0498*/ 	.short	0x010a
        /*049a*/ 	.byte	0x3f
	.zero		1


	//   ....[56]....
        /*049c*/ 	.word	0x00009080
        /*04a0*/ 	.word	0x00000007
        /*04a4*/ 	.word	0x0000ca28
        /*04a8*/ 	.short	0x010a
        /*04aa*/ 	.byte	0x3f
	.zero		1


	//   ....[57]....
        /*04ac*/ 	.word	0x00009430
        /*04b0*/ 	.word	0x00000007
        /*04b4*/ 	.word	0x0000ca28
        /*04b8*/ 	.short	0x010a
        /*04ba*/ 	.byte	0x3f
	.zero		1


	//   ....[58]....
        /*04bc*/ 	.word	0x00009770
        /*04c0*/ 	.word	0x00000007
        /*04c4*/ 	.word	0x0000ca28
        /*04c8*/ 	.short	0x010a
        /*04ca*/ 	.byte	0x3f
	.zero		1


	//   ....[59]....
        /*04cc*/ 	.word	0x00009b00
        /*04d0*/ 	.word	0x00000003
        /*04d4*/ 	.word	0x0000ca50
        /*04d8*/ 	.short	0x010a
        /*04da*/ 	.byte	0x3f
	.zero		1


	//   ....[60]....
        /*04dc*/ 	.word	0x00009b60
        /*04e0*/ 	.word	0x00000005
        /*04e4*/ 	.word	0x0000ca00
        /*04e8*/ 	.short	0x010a
        /*04ea*/ 	.byte	0x3f
	.zero		1


	//   ....[61]....
        /*04ec*/ 	.word	0x00009bc0
        /*04f0*/ 	.word	0x00000000
        /*04f4*/ 	.word	0xfffffff8
        /*04f8*/ 	.short	0x010a
        /*04fa*/ 	.byte	0x3f
	.zero		1


	//   ....[62]....
        /*04fc*/ 	.word	0x00009c20
        /*0500*/ 	.word	0x00000008
        /*0504*/ 	.word	0x0000ca00
        /*0508*/ 	.short	0x010a
        /*050a*/ 	.byte	0x3f
	.zero		1


	//   ....[63]....
        /*050c*/ 	.word	0x00009c80
        /*0510*/ 	.word	0x0000000d
        /*0514*/ 	.word	0x0000ca00
        /*0518*/ 	.short	0x010a
        /*051a*/ 	.byte	0x3f
	.zero		1


	//   ....[64]....
        /*051c*/ 	.word	0x00009ce0
        /*0520*/ 	.word	0x00000009
        /*0524*/ 	.word	0x0000ca00
        /*0528*/ 	.short	0x010a
        /*052a*/ 	.byte	0x3f
	.zero		1


	//   ....[65]....
        /*052c*/ 	.word	0x00009d40
        /*0530*/ 	.word	0x0000000b
        /*0534*/ 	.word	0x0000ca00
        /*0538*/ 	.short	0x010a
        /*053a*/ 	.byte	0x3f
	.zero		1


	//   ....[66]....
        /*053c*/ 	.word	0x00009da0
        /*0540*/ 	.word	0x00000009
        /*0544*/ 	.word	0x0000ca00
        /*0548*/ 	.short	0x010a
        /*054a*/ 	.byte	0x3f
	.zero		1


	//   ....[67]....
        /*054c*/ 	.word	0x00009e00
        /*0550*/ 	.word	0x00000003
        /*0554*/ 	.word	0x00000008
        /*0558*/ 	.short	0x010a
        /*055a*/ 	.byte	0x3f
	.zero		1


	//   ....[68]....
        /*055c*/ 	.word	0x00009ed0
        /*0560*/ 	.word	0x00000007
        /*0564*/ 	.word	0x0000ca60
        /*0568*/ 	.short	0x010a
        /*056a*/ 	.byte	0x3f
	.zero		1


	//   ....[69]....
        /*056c*/ 	.word	0x00009f20
        /*0570*/ 	.word	0x00000007
        /*0574*/ 	.word	0x0000cab0
        /*0578*/ 	.short	0x010a
        /*057a*/ 	.byte	0x3f
	.zero		1


	//   ....[70]....
        /*057c*/ 	.word	0x00009f70
        /*0580*/ 	.word	0x00000004
        /*0584*/ 	.word	0x0000ca60
        /*0588*/ 	.short	0x010a
        /*058a*/ 	.byte	0x3f
	.zero		1


	//   ....[71]....
        /*058c*/ 	.word	0x0000a040
        /*0590*/ 	.word	0x00000008
        /*0594*/ 	.word	0x0000ca28
        /*0598*/ 	.short	0x010a
        /*059a*/ 	.byte	0x3f
	.zero		1


	//   ....[72]....
        /*059c*/ 	.word	0x0000a090
        /*05a0*/ 	.word	0x00000004
        /*05a4*/ 	.word	0x0000cab0
        /*05a8*/ 	.short	0x010a
        /*05aa*/ 	.byte	0x3f
	.zero		1


	//   ....[73]....
        /*05ac*/ 	.word	0x0000a0e0
        /*05b0*/ 	.word	0x00000007
        /*05b4*/ 	.word	0x0000ca28
        /*05b8*/ 	.short	0x010a
        /*05ba*/ 	.byte	0x3f
	.zero		1


	//   ....[74]....
        /*05bc*/ 	.word	0x0000a130
        /*05c0*/ 	.word	0x00000007
        /*05c4*/ 	.word	0x0000ca28
        /*05c8*/ 	.short	0x010a
        /*05ca*/ 	.byte	0x3f
	.zero		1


	//   ....[75]....
        /*05cc*/ 	.word	0x0000a180
        /*05d0*/ 	.word	0x00000007
        /*05d4*/ 	.word	0x0000ca28
        /*05d8*/ 	.short	0x010a
        /*05da*/ 	.byte	0x3f
	.zero		1


	//----- nvinfo : EIATTR_NUM_MBARRIERS
	.align		4
.L_38:
        /*05dc*/ 	.byte	0x03, 0x38
        /*05de*/ 	.short	0x001d


	//----- nvinfo : EIATTR_EXIT_INSTR_OFFSETS
	.align		4
        /*05e0*/ 	.byte	0x04, 0x1c
        /*05e2*/ 	.short	(.L_40 - .L_39)


	//   ....[0]....
.L_39:
        /*05e4*/ 	.word	0x00000b00


	//   ....[1]....
        /*05e8*/ 	.word	0x00000b70


	//   ....[2]....
        /*05ec*/ 	.word	0x00007f30


	//   ....[3]....
        /*05f0*/ 	.word	0x00007f90


	//   ....[4]....
        /*05f4*/ 	.word	0x00007fc0


	//   ....[5]....
        /*05f8*/ 	.word	0x000089a0


	//   ....[6]....
        /*05fc*/ 	.word	0x000089d0


	//   ....[7]....
        /*0600*/ 	.word	0x00009ae0


	//----- nvinfo : EIATTR_MAX_THREADS
	.align		4
.L_40:
        /*0604*/ 	.byte	0x04, 0x05
        /*0606*/ 	.short	(.L_42 - .L_41)
.L_41:
        /*0608*/ 	.word	0x00000180
        /*060c*/ 	.word	0x00000001
        /*0610*/ 	.word	0x00000001


	//----- nvinfo : EIATTR_CRS_STACK_SIZE
	.align		4
.L_42:
        /*0614*/ 	.byte	0x04, 0x1e
        /*0616*/ 	.short	(.L_44 - .L_43)
.L_43:
        /*0618*/ 	.word	0x00000000


	//----- nvinfo : EIATTR_CBANK_PARAM_SIZE
	.align		4
.L_44:
        /*061c*/ 	.byte	0x03, 0x19
        /*061e*/ 	.short	0x0870


	//----- nvinfo : EIATTR_PARAM_CBANK
	.align		4
        /*0620*/ 	.byte	0x04, 0x0a
        /*0622*/ 	.short	(.L_46 - .L_45)
	.align		4
.L_45:
        /*0624*/ 	.word	index@(.nv.constant0._ZN7cutlass13device_kernelINS_4fmha6kernel28FmhaKernelTmaWarpSpecializedINS1_10collective30FmhaMainloopTmaWarpSpecializedINS_6half_tEffN4cute5tupleIJNS7_1CILi128EEENS9_ILi64EEENS9_ILi48EEEEEENS8_IJiNS9_ILi1EEENS8_IJiiEEEEEESG_SG_NS4_14ResidualFusionEJNS2_6OptionILNS2_3TagE0ENS9_ILb1EEEEENSI_ILSJ_2ESK_EEEEENS4_15FmhaFwdEpilogueIS6_fNS8_IJSB_SC_SB_EEEEENS2_23PersistentTileSchedulerEJSL_SM_EEEEEvNT_6ParamsE)
        /*0628*/ 	.short	0x0210
        /*062a*/ 	.short	0x0870


	//----- nvinfo : EIATTR_SW_WAR
	.align		4
.L_46:
        /*062c*/ 	.byte	0x04, 0x36
        /*062e*/ 	.short	(.L_48 - .L_47)
.L_47:
        /*0630*/ 	.word	0x00000008
.L_48:


//--------------------- .nv.callgraph             --------------------------
	.section	.nv.callgraph,"",@"SHT_CUDA_CALLGRAPH"
	.align	4
	.sectionentsize	8
	.align		4
        /*0000*/ 	.word	0x00000000
	.align		4
        /*0004*/ 	.word	0xffffffff
	.align		4
        /*0008*/ 	.word	index@(_ZN7cutlass13device_kernelINS_4fmha6kernel28FmhaKernelTmaWarpSpecializedINS1_10collective30FmhaMainloopTmaWarpSpecializedINS_6half_tEffN4cute5tupleIJNS7_1CILi128EEENS9_ILi64EEENS9_ILi48EEEEEENS8_IJiNS9_ILi1EEENS8_IJiiEEEEEESG_SG_NS4_14ResidualFusionEJNS2_6OptionILNS2_3TagE0ENS9_ILb1EEEEENSI_ILSJ_2ESK_EEEEENS4_15FmhaFwdEpilogueIS6_fNS8_IJSB_SC_SB_EEEEENS2_23PersistentTileSchedulerEJSL_SM_EEEEEvNT_6ParamsE)
	.align		4
        /*000c*/ 	.word	index@(__assertfail)
	.align		4
        /*0010*/ 	.word	0x00000000
	.align		4
        /*0014*/ 	.word	0xfffffffe
	.align		4
        /*0018*/ 	.word	0x00000000
	.align		4
        /*001c*/ 	.word	0xfffffffd
	.align		4
        /*0020*/ 	.word	0x00000000
	.align		4
        /*0024*/ 	.word	0xfffffffc


//--------------------- .nv.constant4             --------------------------
	.section	.nv.constant4,"a",@progbits
	.align	8
	.align		8
.nv.constant4:
        /*0000*/ 	.dword	__assertfail
	.align		8
        /*0008*/ 	.dword	__unnamed_1
	.align		8
        /*0010*/ 	.dword	__unnamed_2
	.align		8
        /*0018*/ 	.dword	_ZN39_INTERNAL_2a9c33dc_4_k_cu_0c0ed163_34634cuda3std3__45__cpo5beginE
	.align		8
        /*0020*/ 	.dword	_ZN39_INTERNAL_2a9c33dc_4_k_cu_0c0ed163_34634cuda3std3__45__cpo3endE
	.align		8
        /*0028*/ 	.dword	_ZN39_INTERNAL_2a9c33dc_4_k_cu_0c0ed163_34634cuda3std3__45__cpo6cbeginE
	.align		8
        /*0030*/ 	.dword	_ZN39_INTERNAL_2a9c33dc_4_k_cu_0c0ed163_34634cuda3std3__45__cpo4cendE
	.align		8
        /*0038*/ 	.dword	_ZN39_INTERNAL_2a9c33dc_4_k_cu_0c0ed163_34634cuda3std3__441_GLOBAL__N__2a9c33dc_4_k_cu_0c0ed163_34636ignoreE
	.align		8
        /*0040*/ 	.dword	_ZN39_INTERNAL_2a9c33dc_4_k_cu_0c0ed163_34634cuda3std3__419piecewise_constructE
	.align		8
        /*0048*/ 	.dword	_ZN39_INTERNAL_2a9c33dc_4_k_cu_0c0ed163_34634cuda3std3__48in_placeE
	.align		8
        /*0050*/ 	.dword	_ZN39_INTERNAL_2a9c33dc_4_k_cu_0c0ed163_34634cuda3std6ranges3__45__cpo4swapE
	.align		8
        /*0058*/ 	.dword	_ZN39_INTERNAL_2a9c33dc_4_k_cu_0c0ed163_34634cuda3std6ranges3__45__cpo9iter_moveE
	.align		8
        /*0060*/ 	.dword	_ZN39_INTERNAL_2a9c33dc_4_k_cu_0c0ed163_34634cute7productE
	.align		8
        /*0068*/ 	.dword	_ZN39_INTERNAL_2a9c33dc_4_k_cu_0c0ed163_34634cute1_E
	.align		8
        /*0070*/ 	.dword	$str$24
	.align		8
        /*0078*/ 	.dword	$str$25


//--------------------- .text._ZN7cutlass13device_kernelINS_4fmha6kernel28FmhaKernelTmaWarpSpecializedINS1_10collective30FmhaMainloopTmaWarpSpecializedINS_6half_tEffN4cute5tupleIJNS7_1CILi128EEENS9_ILi64EEENS9_ILi48EEEEEENS8_IJiNS9_ILi1EEENS8_IJiiEEEEEESG_SG_NS4_14ResidualFusionEJNS2_6OptionILNS2_3TagE0ENS9_ILb1EEEEENSI_ILSJ_2ESK_EEEEENS4_15FmhaFwdEpilogueIS6_fNS8_IJSB_SC_SB_EEEEENS2_23PersistentTileSchedulerEJSL_SM_EEEEEvNT_6ParamsE --------------------------
	.section	.text._ZN7cutlass13device_kernelINS_4fmha6kernel28FmhaKernelTmaWarpSpecializedINS1_10collective30FmhaMainloopTmaWarpSpecializedINS_6half_tEffN4cute5tupleIJNS7_1CILi128EEENS9_ILi64EEENS9_ILi48EEEEEENS8_IJiNS9_ILi1EEENS8_IJiiEEEEEESG_SG_NS4_14ResidualFusionEJNS2_6OptionILNS2_3TagE0ENS9_ILb1EEEEENSI_ILSJ_2ESK_EEEEENS4_15FmhaFwdEpilogueIS6_fNS8_IJSB_SC_SB_EEEEENS2_23PersistentTileSchedulerEJSL_SM_EEEEEvNT_6ParamsE,"ax",@progbits
	.align	128
.text._ZN7cutlass13device_kernelINS_4fmha6kernel28FmhaKernelTmaWarpSpecializedINS1_10collective30FmhaMainloopTmaWarpSpecializedINS_6half_tEffN4cute5tupleIJNS7_1CILi128EEENS9_ILi64EEENS9_ILi48EEEEEENS8_IJiNS9_ILi1EEENS8_IJiiEEEEEESG_SG_NS4_14ResidualFusionEJNS2_6OptionILNS2_3TagE0ENS9_ILb1EEEEENSI_ILSJ_2ESK_EEEEENS4_15FmhaFwdEpilogueIS6_fNS8_IJSB_SC_SB_EEEEENS2_23PersistentTileSchedulerEJSL_SM_EEEEEvNT_6ParamsE:
        .type           _ZN7cutlass13device_kernelINS_4fmha6kernel28FmhaKernelTmaWarpSpecializedINS1_10collective30FmhaMainloopTmaWarpSpecializedINS_6half_tEffN4cute5tupleIJNS7_1CILi128EEENS9_ILi64EEENS9_ILi48EEEEEENS8_IJiNS9_ILi1EEENS8_IJiiEEEEEESG_SG_NS4_14ResidualFusionEJNS2_6OptionILNS2_3TagE0ENS9_ILb1EEEEENSI_ILSJ_2ESK_EEEEENS4_15FmhaFwdEpilogueIS6_fNS8_IJSB_SC_SB_EEEEENS2_23PersistentTileSchedulerEJSL_SM_EEEEEvNT_6ParamsE,@function
        .size           _ZN7cutlass13device_kernelINS_4fmha6kernel28FmhaKernelTmaWarpSpecializedINS1_10collective30FmhaMainloopTmaWarpSpecializedINS_6half_tEffN4cute5tupleIJNS7_1CILi128EEENS9_ILi64EEENS9_ILi48EEEEEENS8_IJiNS9_ILi1EEENS8_IJiiEEEEEESG_SG_NS4_14ResidualFusionEJNS2_6OptionILNS2_3TagE0ENS9_ILb1EEEEENSI_ILSJ_2ESK_EEEEENS4_15FmhaFwdEpilogueIS6_fNS8_IJSB_SC_SB_EEEEENS2_23PersistentTileSchedulerEJSL_SM_EEEEEvNT_6ParamsE,(.L_x_147 - _ZN7cutlass13device_kernelINS_4fmha6kernel28FmhaKernelTmaWarpSpecializedINS1_10collective30FmhaMainloopTmaWarpSpecializedINS_6half_tEffN4cute5tupleIJNS7_1CILi128EEENS9_ILi64EEENS9_ILi48EEEEEENS8_IJiNS9_ILi1EEENS8_IJiiEEEEEESG_SG_NS4_14ResidualFusionEJNS2_6OptionILNS2_3TagE0ENS9_ILb1EEEEENSI_ILSJ_2ESK_EEEEENS4_15FmhaFwdEpilogueIS6_fNS8_IJSB_SC_SB_EEEEENS2_23PersistentTileSchedulerEJSL_SM_EEEEEvNT_6ParamsE)
        .other          _ZN7cutlass13device_kernelINS_4fmha6kernel28FmhaKernelTmaWarpSpecializedINS1_10collective30FmhaMainloopTmaWarpSpecializedINS_6half_tEffN4cute5tupleIJNS7_1CILi128EEENS9_ILi64EEENS9_ILi48EEEEEENS8_IJiNS9_ILi1EEENS8_IJiiEEEEEESG_SG_NS4_14ResidualFusionEJNS2_6OptionILNS2_3TagE0ENS9_ILb1EEEEENSI_ILSJ_2ESK_EEEEENS4_15FmhaFwdEpilogueIS6_fNS8_IJSB_SC_SB_EEEEENS2_23PersistentTileSchedulerEJSL_SM_EEEEEvNT_6ParamsE,@"STO_CUDA_ENTRY STV_DEFAULT"
_ZN7cutlass13device_kernelINS_4fmha6kernel28FmhaKernelTmaWarpSpecializedINS1_10collective30FmhaMainloopTmaWarpSpecializedINS_6half_tEffN4cute5tupleIJNS7_1CILi128EEENS9_ILi64EEENS9_ILi48EEEEEENS8_IJiNS9_ILi1EEENS8_IJiiEEEEEESG_SG_NS4_14ResidualFusionEJNS2_6OptionILNS2_3TagE0ENS9_ILb1EEEEENSI_ILSJ_2ESK_EEEEENS4_15FmhaFwdEpilogueIS6_fNS8_IJSB_SC_SB_EEEEENS2_23PersistentTileSchedulerEJSL_SM_EEEEEvNT_6ParamsE:
[----:B------:R-:W1:Y:S01]  /*0000*/  LDC R1, c[0x0][0x28] ;  /* 0x00000a00ff017b82 */ /* 0x000e620000000800 */
[----:B------:R-:W2:Y:S07]  /*0010*/  S2R R2, SR_TID.X ;  /* 0x0000000000027919 */ /* 0x000eae0000002100 */
[----:B------:R-:W3:Y:S01]  /*0020*/  S2UR UR6, SR_CTAID.X ;  /* 0x00000000000679c3 */ /* 0x000ee20000002500 */
[----:B------:R-:W-:Y:S01]  /*0030*/  ELECT P1, URZ, PT ;  /* 0x00000000003f782f */ /* 0x000fe20003820000 */
[----:B------:R-:W-:Y:S01]  /*0040*/  BSSY B0, `(.L_x_0) ;  /* 0x0000018000007945 */ /* 0x000fe20003800000 */
[----:B---3--:R-:W-:Y:S01]  /*0050*/  IMAD.U32 R17, RZ, RZ, UR6 ;  /* 0x00000006ff117e24 */ /* 0x008fe2000f8e00ff */
[----:B--2---:R-:W-:-:S05]  /*0060*/  SHF.R.U32.HI R0, RZ, 0x5, R2 ;  /* 0x00000005ff007819 */ /* 0x004fca0000011602 */
[----:B------:R-:W2:Y:S02]  /*0070*/  SHFL.IDX PT, R3, R0, RZ, 0x1f ;  /* 0x00001fff00037589 */ /* 0x000ea400000e0000 */
[----:B--2---:R-:W-:Y:S02]  /*0080*/  R2UR UR4, R3 ;  /* 0x00000000030472ca */ /* 0x004fe400000e0000 */
[----:B------:R-:W-:-:S06]  /*0090*/  SHF.R.U32.HI R3, RZ, 0x7, R2 ;  /* 0x00000007ff037819 */ /* 0x000fcc0000011602 */
[----:B------:R-:W2:Y:S05]  /*00a0*/  SHFL.IDX PT, R3, R3, RZ, 0x1f ;  /* 0x00001fff03037589 */ /* 0x000eaa00000e0000 */
[----:B------:R-:W-:Y:S02]  /*00b0*/  USHF.R.S32.HI UR5, URZ, 0x1f, UR4 ;  /* 0x0000001f3f057899 */ /* 0x000fe40008011404 */
[----:B------:R-:W-:Y:S02]  /*00c0*/  ISETP.EQ.AND P2, PT, RZ, UR4, P1 ;  /* 0x00000004ff007c0c */ /* 0x000fe40008f42270 */
[----:B------:R-:W-:-:S04]  /*00d0*/  ULEA.HI UR5, UR5, UR4, URZ, 0x2 ;  /* 0x0000000405057291 */ /* 0x000fc8000f8f103f */
[----:B------:R-:W-:-:S04]  /*00e0*/  ULOP3.LUT UR5, UR5, 0xfffffffc, URZ, 0xc0, !UPT ;  /* 0xfffffffc05057892 */ /* 0x000fc8000f8ec03f */
[----:B------:R-:W-:-:S03]  /*00f0*/  UIADD3 UR5, UR4, -UR5, URZ ;  /* 0x8000000504057290 */ /* 0x000fc6000fffe03f */
[----:B-1----:R-:W-:Y:S09]  /*0100*/  @!P2 BRA `(.L_x_1) ;  /* 0x00000000002ca947 */ /* 0x002ff20003800000 */
[----:B------:R-:W-:Y:S02]  /*0110*/  ULDC.64 UR6, c[0x0][0x198] ;  /* 0x0000660000067ab9 */ /* 0x000fe40000000a00 */
[----:B------:R-:W-:Y:S02]  /*0120*/  UIADD3 UR8, UP0, UR6, 0xf0, URZ ;  /* 0x000000f006087890 */ /* 0x000fe4000ff1e03f */
[----:B------:R-:W-:Y:S02]  /*0130*/  UIADD3 UR10, UP1, UR6, 0x1f0, URZ ;  /* 0x000001f0060a7890 */ /* 0x000fe4000ff3e03f */
[----:B------:R-:W-:Y:S02]  /*0140*/  UIADD3 UR6, UP2, UR6, 0x2f0, URZ ;  /* 0x000002f006067890 */ /* 0x000fe4000ff5e03f */
[----:B------:R-:W-:Y:S02]  /*0150*/  UIADD3.X UR9, URZ, UR7, URZ, UP0, !UPT ;  /* 0x000000073f097290 */ /* 0x000fe400087fe43f */
[----:B------:R-:W-:-:S02]  /*0160*/  UIADD3.X UR11, URZ, UR7, URZ, UP1, !UPT ;  /* 0x000000073f0b7290 */ /* 0x000fc40008ffe43f */
[----:B------:R-:W-:-:S05]  /*0170*/  UIADD3.X UR7, URZ, UR7, URZ, UP2, !UPT ;  /* 0x000000073f077290 */ /* 0x000fca00097fe43f */
[----:B------:R1:W-:Y:S02]  /*0180*/  UTMACCTL.PF [UR8] ;  /* 0x00000000080079b9 */ /* 0x0003e40008040000 */
[----:B------:R1:W-:Y:S02]  /*0190*/  UTMACCTL.PF [UR10] ;  /* 0x000000000a0079b9 */ /* 0x0003e40008040000 */
[----:B------:R1:W-:Y:S02]  /*01a0*/  UTMACCTL.PF [UR6] ;  /* 0x00000000060079b9 */ /* 0x0003e40008040000 */
[----:B-1----:R-:W-:Y:S01]  /*01b0*/  NOP ;  /* 0x0000000000007918 */ /* 0x002fe20000000000 */
.L_x_1:
[----:B------:R-:W-:Y:S05]  /*01c0*/  BSYNC B0 ;  /* 0x0000000000007941 */ /* 0x000fea0003800000 */
.L_x_0:
[----:B------:R-:W1:Y:S01]  /*01d0*/  SHFL.IDX PT, R4, R0, RZ, 0x1f ;  /* 0x00001fff00047589 */ /* 0x000e6200000e0000 */
[----:B--2---:R-:W-:Y:S01]  /*01e0*/  R2UR UR52, R3 ;  /* 0x00000000033472ca */ /* 0x004fe200000e0000 */
[----:B------:R-:W-:Y:S02]  /*01f0*/  UISETP.NE.AND UP0, UPT, UR5, 0x1, UPT ;  /* 0x000000010500788c */ /* 0x000fe4000bf05270 */
[----:B------:R-:W-:-:S10]  /*0200*/  UISETP.NE.AND UP1, UPT, UR5, 0x2, UPT ;  /* 0x000000020500788c */ /* 0x000fd4000bf25270 */
[----:B------:R-:W-:Y:S02]  /*0210*/  UIADD3 UR10, UR52, -0x1, URZ ;  /* 0xffffffff340a7890 */ /* 0x000fe4000fffe03f */
[----:B------:R-:W-:Y:S02]  /*0220*/  UISETP.EQ.AND UP2, UPT, UR52, URZ, !UP0 ;  /* 0x0000003f3400728c */ /* 0x000fe4000c742270 */
[----:B------:R-:W-:Y:S02]  /*0230*/  UISETP.EQ.AND UP3, UPT, UR52, URZ, !UP1 ;  /* 0x0000003f3400728c */ /* 0x000fe4000cf62270 */
[----:B------:R-:W-:Y:S02]  /*0240*/  UISETP.GE.U32.AND UP4, UPT, UR10, 0x4, UPT ;  /* 0x000000040a00788c */ /* 0x000fe4000bf86070 */
[----:B------:R-:W-:Y:S01]  /*0250*/  USEL UR51, URZ, 0x1, !UP2 ;  /* 0x000000013f337887 */ /* 0x000fe2000d000000 */
[----:B-1----:R-:W-:Y:S01]  /*0260*/  ISETP.NE.AND P0, PT, R4, RZ, PT ;  /* 0x000000ff0400720c */ /* 0x002fe20003f05270 */
[----:B------:R-:W-:Y:S01]  /*0270*/  USEL UR38, URZ, 0x1, !UP3 ;  /* 0x000000013f267887 */ /* 0x000fe2000d800000 */
[----:B------:R-:W-:Y:S01]  /*0280*/  IMAD.U32 R4, RZ, RZ, UR5 ;  /* 0x00000005ff047e24 */ /* 0x000fe2000f8e00ff */
[----:B------:R-:W-:-:S02]  /*0290*/  USEL UR51, UR51, 0x2, UP4 ;  /* 0x0000000233337887 */ /* 0x000fc4000a000000 */
[----:B------:R-:W-:-:S08]  /*02a0*/  USEL UR38, UR38, 0x2, UP4 ;  /* 0x0000000226267887 */ /* 0x000fd0000a000000 */
[----:B------:R-:W-:Y:S05]  /*02b0*/  @P0 BRA `(.L_x_2) ;  /* 0x0000000000480947 */ /* 0x000fea0003800000 */
[----:B------:R-:W1:Y:S01]  /*02c0*/  S2UR UR8, SR_CgaCtaId ;  /* 0x00000000000879c3 */ /* 0x000e620000008800 */
[----:B------:R-:W-:Y:S01]  /*02d0*/  UMOV UR4, 0x400 ;  /* 0x0000040000047882 */ /* 0x000fe20000000000 */
[----:B------:R-:W-:Y:S01]  /*02e0*/  UMOV UR5, 0x1 ;  /* 0x0000000100057882 */ /* 0x000fe20000000000 */
[----:B------:R-:W-:Y:S01]  /*02f0*/  UMOV UR6, 0x80 ;  /* 0x0000008000067882 */ /* 0x000fe20000000000 */
[----:B------:R-:W-:Y:S01]  /*0300*/  ELECT P0, URZ, PT ;  /* 0x00000000003f782f */ /* 0x000fe20003800000 */
[----:B------:R-:W-:-:S04]  /*0310*/  UIADD3 UR6, -UR6, 0x100000, URZ ;  /* 0x0010000006067890 */ /* 0x000fc8000fffe13f */
[----:B------:R-:W-:Y:S02]  /*0320*/  USHF.L.U32 UR7, UR6, 0xb, URZ ;  /* 0x0000000b06077899 */ /* 0x000fe4000800063f */
[----:B------:R-:W-:Y:S02]  /*0330*/  USHF.L.U32 UR6, UR6, 0x1, URZ ;  /* 0x0000000106067899 */ /* 0x000fe4000800063f */
[----:B-1----:R-:W-:Y:S02]  /*0340*/  ULEA UR8, UR8, UR4, 0x18 ;  /* 0x0000000408087291 */ /* 0x002fe4000f8ec03f */
[----:B------:R-:W-:-:S04]  /*0350*/  UIADD3 UR4, -UR5, 0x100000, URZ ;  /* 0x0010000005047890 */ /* 0x000fc8000fffe13f */
[----:B------:R-:W-:Y:S02]  /*0360*/  USHF.L.U32 UR5, UR4, 0xb, URZ ;  /* 0x0000000b04057899 */ /* 0x000fe4000800063f */
[----:B------:R-:W-:Y:S01]  /*0370*/  USHF.L.U32 UR4, UR4, 0x1, URZ ;  /* 0x0000000104047899 */ /* 0x000fe2000800063f */
[----:B------:R-:W1:Y:S11]  /*0380*/  FENCE.VIEW.ASYNC.S ;  /* 0x00000000000073c6 */ /* 0x000e760000000000 */
[----:B-1----:R1:W2:Y:S01]  /*0390*/  SYNCS.EXCH.64 URZ, [UR8+0xca50], UR4 ;  /* 0x00ca5004083f75b2 */ /* 0x0022a20008000100 */
[----:B------:R1:W3:Y:S01]  /*03a0*/  SYNCS.EXCH.64 URZ, [UR8+0xca60], UR6 ;  /* 0x00ca6006083f75b2 */ /* 0x0002e20008000100 */
[----:B------:R1:W4:Y:S01]  /*03b0*/  SYNCS.EXCH.64 URZ, [UR8+0xca58], UR4 ;  /* 0x00ca5804083f75b2 */ /* 0x0003220008000100 */
[----:B------:R1:W1:Y:S01]  /*03c0*/  SYNCS.EXCH.64 URZ, [UR8+0xca68], UR6 ;  /* 0x00ca6806083f75b2 */ /* 0x0002620008000100 */
[----:B------:R-:W-:Y:S01]  /*03d0*/  NOP ;  /* 0x0000000000007918 */ /* 0x000fe20000000000 */
.L_x_2:
[----:B------:R-:W5:Y:S01]  /*03e0*/  SHFL.IDX PT, R3, R0, RZ, 0x1f ;  /* 0x00001fff00037589 */ /* 0x000f6200000e0000 */
[----:B------:R-:W-:Y:S01]  /*03f0*/  NOP ;  /* 0x0000000000007918 */ /* 0x000fe20000000000 */
[----:B-----5:R-:W-:-:S13]  /*0400*/  ISETP.NE.AND P0, PT, R3, RZ, PT ;  /* 0x000000ff0300720c */ /* 0x020fda0003f05270 */
[----:B------:R-:W-:Y:S05]  /*0410*/  @P0 BRA `(.L_x_3) ;  /* 0x0000000000600947 */ /* 0x000fea0003800000 */
[----:B-1----:R-:W1:Y:S01]  /*0420*/  S2UR UR5, SR_CgaCtaId ;  /* 0x00000000000579c3 */ /* 0x002e620000008800 */
[----:B------:R-:W-:Y:S01]  /*0430*/  UMOV UR4, 0x400 ;  /* 0x0000040000047882 */ /* 0x000fe20000000000 */
[----:B------:R-:W-:Y:S01]  /*0440*/  UMOV UR6, 0x1 ;  /* 0x0000000100067882 */ /* 0x000fe20000000000 */
[----:B------:R-:W-:Y:S01]  /*0450*/  UMOV UR9, 0x100 ;  /* 0x0000010000097882 */ /* 0x000fe20000000000 */
[----:B------:R-:W-:-:S04]  /*0460*/  UIADD3 UR6, -UR6, 0x100000, URZ ;  /* 0x0010000006067890 */ /* 0x000fc8000fffe13f */
[----:B------:R-:W-:Y:S02]  /*0470*/  USHF.L.U32 UR7, UR6, 0xb, URZ ;  /* 0x0000000b06077899 */ /* 0x000fe4000800063f */
[----:B------:R-:W-:Y:S01]  /*0480*/  USHF.L.U32 UR6, UR6, 0x1, URZ ;  /* 0x0000000106067899 */ /* 0x000fe2000800063f */
[----:B------:R-:W-:Y:S01]  /*0490*/  ELECT P0, URZ, PT ;  /* 0x00000000003f782f */ /* 0x000fe20003800000 */
[----:B-1----:R-:W-:Y:S02]  /*04a0*/  ULEA UR8, UR5, UR4, 0x18 ;  /* 0x0000000405087291 */ /* 0x002fe4000f8ec03f */
[----:B------:R-:W-:-:S04]  /*04b0*/  UIADD3 UR4, -UR9, 0x100000, URZ ;  /* 0x0010000009047890 */ /* 0x000fc8000fffe13f */
[----:B------:R-:W-:Y:S02]  /*04c0*/  USHF.L.U32 UR5, UR4, 0xb, URZ ;  /* 0x0000000b04057899 */ /* 0x000fe4000800063f */
[----:B------:R-:W-:Y:S01]  /*04d0*/  USHF.L.U32 UR4, UR4, 0x1, URZ ;  /* 0x0000000104047899 */ /* 0x000fe2000800063f */
[----:B------:R-:W1:Y:S03]  /*04e0*/  FENCE.VIEW.ASYNC.S ;  /* 0x00000000000073c6 */ /* 0x000e660000000000 */
[----:B-1----:R1:W1:Y:S08]  /*04f0*/  SYNCS.EXCH.64 URZ, [UR8+0xca00], UR6 ;  /* 0x00ca0006083f75b2 */ /* 0x0022700008000100 */
[----:B------:R1:W1:Y:S01]  /*0500*/  SYNCS.EXCH.64 URZ, [UR8+0xca28], UR4 ;  /* 0x00ca2804083f75b2 */ /* 0x0002620008000100 */
        /* <DEDUP_REMOVED lines=8> */
[----:B------:R-:W-:Y:S01]  /*0590*/  NOP ;  /* 0x0000000000007918 */ /* 0x000fe20000000000 */
.L_x_3:
        /* <DEDUP_REMOVED lines=21> */
[----:B------:R-:W-:Y:S01]  /*06f0*/  NOP ;  /* 0x0000000000007918 */ /* 0x000fe20000000000 */
.L_x_4:
[----:B------:R-:W5:Y:S01]  /*0700*/  SHFL.IDX PT, R3, R0, RZ, 0x1f ;  /* 0x00001fff00037589 */ /* 0x000f6200000e0000 */
[----:B------:R-:W-:Y:S01]  /*0710*/  ELECT P0, URZ, PT ;  /* 0x00000000003f782f */ /* 0x000fe20003800000 */
[----:B------:R-:W-:Y:S01]  /*0720*/  NOP ;  /* 0x0000000000007918 */ /* 0x000fe20000000000 */
[----:B-1----:R-:W-:Y:S02]  /*0730*/  UMOV UR4, 0x80 ;  /* 0x0000008000047882 */ /* 0x002fe40000000000 */
[C---:B-----5:R-:W-:Y:S02]  /*0740*/  ISETP.NE.OR P0, PT, R3.reuse, RZ, !P0 ;  /* 0x000000ff0300720c */ /* 0x060fe40004705670 */
[----:B------:R-:W-:-:S11]  /*0750*/  ISETP.NE.AND P3, PT, R3, RZ, PT ;  /* 0x000000ff0300720c */ /* 0x000fd60003f65270 */
[----:B------:R-:W-:Y:S01]  /*0760*/  VOTEU.ALL UP2, P0 ;  /* 0x00000000003f7886 */ /* 0x000fe20000040000 */
[----:B------:R-:W-:Y:S01]  /*0770*/  VOTEU.ALL UP3, P0 ;  /* 0x00000000003f7886 */ /* 0x000fe20000060000 */
[----:B------:R-:W-:Y:S01]  /*0780*/  VOTEU.ALL UP4, P0 ;  /* 0x00000000003f7886 */ /* 0x000fe20000080000 */
[----:B------:R-:W-:Y:S02]  /*0790*/  VOTEU.ALL UP5, P0 ;  /* 0x00000000003f7886 */ /* 0x000fe400000a0000 */
[----:B------:R-:W1:Y:S01]  /*07a0*/  @!UP2 S2UR UR7, SR_CgaCtaId ;  /* 0x000000000007a9c3 */ /* 0x000e620000008800 */
[----:B------:R-:W-:Y:S01]  /*07b0*/  @!UP2 UMOV UR6, 0x400 ;  /* 0x000004000006a882 */ /* 0x000fe20000000000 */
[----:B------:R-:W-:-:S04]  /*07c0*/  @!UP2 UIADD3 UR4, -UR4, 0x100000, URZ ;  /* 0x001000000404a890 */ /* 0x000fc8000fffe13f */
[----:B------:R-:W-:Y:S02]  /*07d0*/  @!UP2 USHF.L.U32 UR5, UR4, 0xb, URZ ;  /* 0x0000000b0405a899 */ /* 0x000fe4000800063f */
[----:B------:R-:W-:Y:S02]  /*07e0*/  @!UP2 USHF.L.U32 UR4, UR4, 0x1, URZ ;  /* 0x000000010404a899 */ /* 0x000fe4000800063f */
[----:B-1----:R-:W-:Y:S01]  /*07f0*/  @!UP2 ULEA UR6, UR7, UR6, 0x18 ;  /* 0x000000060706a291 */ /* 0x002fe2000f8ec03f */
[----:B------:R-:W-:Y:S01]  /*0800*/  VOTEU.ALL UP2, P0 ;  /* 0x00000000003f7886 */ /* 0x000fe20000040000 */
[----:B------:R-:W1:Y:S10]  /*0810*/  FENCE.VIEW.ASYNC.S ;  /* 0x00000000000073c6 */ /* 0x000e740000000000 */
[----:B-1----:R1:W1:Y:S01]  /*0820*/  @!UP2 SYNCS.EXCH.64 URZ, [UR6+0xca90], UR4 ;  /* 0x00ca9004063fa5b2 */ /* 0x0022620008000100 */
[----:B------:R1:W1:Y:S01]  /*0830*/  @!UP3 SYNCS.EXCH.64 URZ, [UR6+0xca98], UR4 ;  /* 0x00ca9804063fb5b2 */ /* 0x0002620008000100 */
[----:B------:R1:W1:Y:S01]  /*0840*/  @!UP4 SYNCS.EXCH.64 URZ, [UR6+0xcaa0], UR4 ;  /* 0x00caa004063fc5b2 */ /* 0x0002620008000100 */
[----:B------:R1:W1:Y:S01]  /*0850*/  @!UP5 SYNCS.EXCH.64 URZ, [UR6+0xcaa8], UR4 ;  /* 0x00caa804063fd5b2 */ /* 0x0002620008000100 */
[----:B------:R-:W-:Y:S01]  /*0860*/  NOP ;  /* 0x0000000000007918 */ /* 0x000fe20000000000 */
[----:B------:R-:W-:Y:S05]  /*0870*/  @P3 BRA `(.L_x_5) ;  /* 0x0000000000503947 */ /* 0x000fea0003800000 */
[----:B-1----:R-:W1:Y:S01]  /*0880*/  S2UR UR5, SR_CgaCtaId ;  /* 0x00000000000579c3 */ /* 0x002e620000008800 */
[----:B------:R-:W-:Y:S01]  /*0890*/  UMOV UR4, 0x400 ;  /* 0x0000040000047882 */ /* 0x000fe20000000000 */
[----:B------:R-:W-:Y:S01]  /*08a0*/  UMOV UR6, 0x20 ;  /* 0x0000002000067882 */ /* 0x000fe20000000000 */
[----:B------:R-:W-:Y:S01]  /*08b0*/  UMOV UR7, 0x80 ;  /* 0x0000008000077882 */ /* 0x000fe20000000000 */
[----:B------:R-:W-:Y:S01]  /*08c0*/  ELECT P0, URZ, PT ;  /* 0x00000000003f782f */ /* 0x000fe20003800000 */
[----:B-1----:R-:W-:Y:S02]  /*08d0*/  ULEA UR8, UR5, UR4, 0x18 ;  /* 0x0000000405087291 */ /* 0x002fe4000f8ec03f */
[----:B------:R-:W-:-:S04]  /*08e0*/  UIADD3 UR4, -UR6, 0x100000, URZ ;  /* 0x0010000006047890 */ /* 0x000fc8000fffe13f */
[----:B------:R-:W-:Y:S02]  /*08f0*/  USHF.L.U32 UR5, UR4, 0xb, URZ ;  /* 0x0000000b04057899 */ /* 0x000fe4000800063f */
[----:B------:R-:W-:Y:S02]  /*0900*/  USHF.L.U32 UR4, UR4, 0x1, URZ ;  /* 0x0000000104047899 */ /* 0x000fe4000800063f */
        /* <DEDUP_REMOVED lines=10> */
[----:B------:R-:W-:Y:S01]  /*09b0*/  NOP ;  /* 0x0000000000007918 */ /* 0x000fe20000000000 */
.L_x_5:
[----:B------:R-:W-:Y:S01]  /*09c0*/  VOTEU.ANY UP2, P2 ;  /* 0x00000000003f7886 */ /* 0x000fe20001040100 */
[----:B-1----:R-:W-:Y:S01]  /*09d0*/  UMOV UR4, 0x40 ;  /* 0x0000004000047882 */ /* 0x002fe20000000000 */
[----:B------:R-:W-:Y:S01]  /*09e0*/  ISETP.NE.AND P3, PT, RZ, UR52, PT ;  /* 0x00000034ff007c0c */ /* 0x000fe2000bf65270 */
[----:B------:R-:W-:Y:S01]  /*09f0*/  NOP ;  /* 0x0000000000007918 */ /* 0x000fe20000000000 */
[----:B------:R-:W-:Y:S01]  /*0a00*/  ISETP.EQ.AND P0, PT, R4, 0x2, P1 ;  /* 0x000000020400780c */ /* 0x000fe20000f02270 */
[----:B------:R-:W1:Y:S01]  /*0a10*/  @UP2 S2UR UR7, SR_CgaCtaId ;  /* 0x00000000000729c3 */ /* 0x000e620000008800 */
[----:B------:R-:W-:Y:S01]  /*0a20*/  @UP2 UMOV UR6, 0x400 ;  /* 0x0000040000062882 */ /* 0x000fe20000000000 */
[----:B------:R-:W-:-:S04]  /*0a30*/  @UP2 UIADD3 UR4, -UR4, 0x100000, URZ ;  /* 0x0010000004042890 */ /* 0x000fc8000fffe13f */
[----:B------:R-:W-:Y:S02]  /*0a40*/  @UP2 USHF.L.U32 UR5, UR4, 0xb, URZ ;  /* 0x0000000b04052899 */ /* 0x000fe4000800063f */
[----:B------:R-:W-:Y:S02]  /*0a50*/  @UP2 USHF.L.U32 UR4, UR4, 0x1, URZ ;  /* 0x0000000104042899 */ /* 0x000fe4000800063f */
[----:B-1----:R-:W-:Y:S01]  /*0a60*/  @UP2 ULEA UR6, UR7, UR6, 0x18 ;  /* 0x0000000607062291 */ /* 0x002fe2000f8ec03f */
[----:B------:R-:W-:Y:S01]  /*0a70*/  VOTEU.ANY UP2, P2 ;  /* 0x00000000003f7886 */ /* 0x000fe20001040100 */
[----:B------:R-:W-:Y:S01]  /*0a80*/  ISETP.EQ.AND P2, PT, R4, 0x1, P1 ;  /* 0x000000010400780c */ /* 0x000fe20000f42270 */
[----:B------:R-:W1:Y:S09]  /*0a90*/  FENCE.VIEW.ASYNC.S ;  /* 0x00000000000073c6 */ /* 0x000e720000000000 */
[----:B-1----:R1:W2:Y:S01]  /*0aa0*/  @UP2 SYNCS.EXCH.64 URZ, [UR6+0xcab0], UR4 ;  /* 0x00cab004063f25b2 */ /* 0x0022a20008000100 */
[----:B------:R-:W-:Y:S01]  /*0ab0*/  NOP ;  /* 0x0000000000007918 */ /* 0x000fe20000000000 */
[----:B--234-:R-:W-:Y:S06]  /*0ac0*/  BAR.SYNC.DEFER_BLOCKING 0x0 ;  /* 0x0000000000007b1d */ /* 0x01cfec0000010000 */
[----:B------:R-:W-:Y:S05]  /*0ad0*/  @!P3 BRA `(.L_x_6) ;  /* 0x000000740018b947 */ /* 0x000fea0003800000 */
[----:B------:R-:W-:-:S06]  /*0ae0*/  UISETP.GT.U32.AND UP0, UPT, UR10, 0x3, UPT ;  /* 0x000000030a00788c */ /* 0x000fcc000bf04070 */
[----:B------:R-:W-:-:S13]  /*0af0*/  PLOP3.LUT P0, PT, PT, PT, UP0, 0x80, 0x0 ;  /* 0x000000000000781c */ /* 0x000fda0003f0f008 */
[----:B-1----:R-:W-:Y:S05]  /*0b00*/  @P0 EXIT ;  /* 0x000000000000094d */ /* 0x002fea0003800000 */
.L_x_7:
[----:B------:R-:W-:-:S08]  /*0b10*/  NOP ;  /* 0x0000000000007918 */ /* 0x000fd00000000000 */
[----:B------:R-:W1:Y:S02]  /*0b20*/  USETMAXREG.TRY_ALLOC.CTAPOOL UP0, 0xf0 ;  /* 0x000000f0000079c8 */ /* 0x000e640008000600 */
[----:B-1----:R-:W-:-:S13]  /*0b30*/  PLOP3.LUT P0, PT, PT, PT, UP0, 0x80, 0x0 ;  /* 0x000000000000781c */ /* 0x002fda0003f0f008 */
[----:B------:R-:W-:Y:S05]  /*0b40*/  @!P0 BRA `(.L_x_7) ;  /* 0xfffffffc00f08947 */ /* 0x000fea000383ffff */
[----:B------:R-:W-:Y:S02]  /*0b50*/  ULDC UR4, c[0x0][0xa00] ;  /* 0x0002800000047ab9 */ /* 0x000fe40000000800 */
[----:B------:R-:W-:-:S13]  /*0b60*/  ISETP.GE.AND P0, PT, R17, UR4, PT ;  /* 0x0000000411007c0c */ /* 0x000fda000bf06270 */
[----:B------:R-:W-:Y:S05]  /*0b70*/  @P0 EXIT ;  /* 0x000000000000094d */ /* 0x000fea0003800000 */
[----:B------:R-:W1:Y:S01]  /*0b80*/  S2UR UR4, SR_CgaCtaId ;  /* 0x00000000000479c3 */ /* 0x000e620000008800 */
[----:B------:R-:W-:Y:S01]  /*0b90*/  SHF.R.S32.HI R3, RZ, 0x1f, R2 ;  /* 0x0000001fff037819 */ /* 0x000fe20000011402 */
[----:B------:R-:W-:Y:S01]  /*0ba0*/  UMOV UR45, 0x400 ;  /* 0x00000400002d7882 */ /* 0x000fe20000000000 */
[----:B------:R-:W-:Y:S01]  /*0bb0*/  UISETP.NE.AND UP0, UPT, UR52, 0x1, UPT ;  /* 0x000000013400788c */ /* 0x000fe2000bf05270 */
[----:B------:R-:W-:Y:S01]  /*0bc0*/  MOV R19, RZ ;  /* 0x000000ff00137202 */ /* 0x000fe20000000f00 */
[----:B------:R-:W-:Y:S01]  /*0bd0*/  ULOP3.LUT UR39, UR51, 0x1, URZ, 0xfc, !UPT ;  /* 0x0000000133277892 */ /* 0x000fe2000f8efc3f */
[----:B------:R-:W-:Y:S01]  /*0be0*/  LEA.HI R3, R3, R2, RZ, 0x7 ;  /* 0x0000000203037211 */ /* 0x000fe200078f38ff */
[----:B------:R-:W-:Y:S02]  /*0bf0*/  UP2UR UR5, UPR, URZ, 0x1 ;  /* 0x000000013f057883 */ /* 0x000fe40008000000 */
[----:B------:R-:W-:Y:S01]  /*0c00*/  USEL UR6, URZ, 0x1, UP0 ;  /* 0x000000013f067887 */ /* 0x000fe20008000000 */
[----:B------:R-:W-:Y:S01]  /*0c10*/  LOP3.LUT R3, R3, 0xffffff80, RZ, 0xc0, !PT ;  /* 0xffffff8003037812 */ /* 0x000fe200078ec0ff */
[----:B------:R-:W-:Y:S01]  /*0c20*/  ULDC.64 UR54, c[0x0][0x198] ;  /* 0x0000660000367ab9 */ /* 0x000fe20000000a00 */
[----:B------:R-:W-:Y:S01]  /*0c30*/  UMOV UR36, URZ ;  /* 0x0000003f00247c82 */ /* 0x000fe20008000000 */
[----:B------:R-:W-:Y:S01]  /*0c40*/  UMOV UR37, URZ ;  /* 0x0000003f00257c82 */ /* 0x000fe20008000000 */
[----:B------:R-:W-:Y:S01]  /*0c50*/  UMOV UR53, URZ ;  /* 0x0000003f00357c82 */ /* 0x000fe20008000000 */
[----:B------:R-:W-:Y:S01]  /*0c60*/  IMAD.IADD R3, R2, 0x1, -R3 ;  /* 0x0000000102037824 */ /* 0x000fe200078e0a03 */
[----:B------:R-:W-:Y:S01]  /*0c70*/  ULDC.64 UR56, c[0x0][0x208] ;  /* 0x0000820000387ab9 */ /* 0x000fe20000000a00 */
[----:B------:R-:W-:-:S03]  /*0c80*/  IMAD.U32 R22, RZ, RZ, UR6 ;  /* 0x00000006ff167e24 */ /* 0x000fc6000f8e00ff */
[----:B------:R-:W-:Y:S01]  /*0c90*/  SHF.R.S32.HI R0, RZ, 0x1f, R3 ;  /* 0x0000001fff007819 */ /* 0x000fe20000011403 */
[----:B-1----:R-:W-:-:S03]  /*0ca0*/  ULEA UR45, UR4, UR45, 0x18 ;  /* 0x0000002d042d7291 */ /* 0x002fc6000f8ec03f */
[----:B------:R-:W-:Y:S01]  /*0cb0*/  LEA.HI R0, R0, R3, RZ, 0x2 ;  /* 0x0000000300007211 */ /* 0x000fe200078f10ff */
[----:B------:R-:W-:-:S03]  /*0cc0*/  UIADD3 UR4, UR45, 0x3000, URZ ;  /* 0x000030002d047890 */ /* 0x000fc6000fffe03f */
[----:B------:R-:W-:Y:S01]  /*0cd0*/  LOP3.LUT R0, R0, 0x7ffffffc, RZ, 0xc0, !PT ;  /* 0x7ffffffc00007812 */ /* 0x000fe200078ec0ff */
[----:B------:R-:W-:Y:S02]  /*0ce0*/  USHF.R.U32.HI UR5, URZ, 0x4, UR45 ;  /* 0x000000043f057899 */ /* 0x000fe4000801162d */
[----:B------:R-:W-:Y:S02]  /*0cf0*/  USHF.R.U32.HI UR4, URZ, 0x4, UR4 ;  /* 0x000000043f047899 */ /* 0x000fe40008011604 */
[----:B------:R-:W-:Y:S01]  /*0d00*/  IMAD.IADD R0, R3, 0x1, -R0 ;  /* 0x0000000103007824 */ /* 0x000fe200078e0a00 */
[----:B------:R-:W-:Y:S02]  /*0d10*/  ULOP3.LUT UR5, UR5, 0x3fff, URZ, 0xc0, !UPT ;  /* 0x00003fff05057892 */ /* 0x000fe4000f8ec03f */
[----:B------:R-:W-:Y:S01]  /*0d20*/  ULOP3.LUT UR46, UR4, 0x3fff, URZ, 0xc0, !UPT ;  /* 0x00003fff042e7892 */ /* 0x000fe2000f8ec03f */
[----:B------:R-:W-:Y:S01]  /*0d30*/  IMAD.SHL.U32 R16, R0, 0x2, RZ ;  /* 0x0000000200107824 */ /* 0x000fe200078e00ff */
[----:B------:R-:W-:-:S02]  /*0d40*/  ULOP3.LUT UR47, UR5, 0x10000, URZ, 0xfc, !UPT ;  /* 0x00010000052f7892 */ /* 0x000fc4000f8efc3f */
[----:B------:R-:W-:-:S12]  /*0d50*/  ULOP3.LUT UR48, UR46, 0x10000, URZ, 0xfc, !UPT ;  /* 0x000100002e307892 */ /* 0x000fd8000f8efc3f */
.L_x_77:
[----:B------:R-:W-:Y:S01]  /*0d60*/  ULDC UR8, c[0x0][0xa04] ;  /* 0x0002810000087ab9 */ /* 0x000fe20000000800 */
[----:B------:R-:W-:Y:S01]  /*0d70*/  R2UR UR49, R17 ;  /* 0x00000000113172ca */ /* 0x000fe200000e0000 */
[----:B------:R-:W-:Y:S01]  /*0d80*/  UISETP.NE.AND UP0, UPT, UR8, 0x1, UPT ;  /* 0x000000010800788c */ /* 0x000fe2000bf05270 */
[----:B------:R-:W-:Y:S01]  /*0d90*/  ULDC UR4, c[0x0][0xa10] ;  /* 0x0002840000047ab9 */ /* 0x000fe20000000800 */
[----:B------:R-:W-:Y:S01]  /*0da0*/  ULDC UR44, c[0x0][0xa1c] ;  /* 0x00028700002c7ab9 */ /* 0x000fe20000000800 */
[----:B------:R-:W-:Y:S02]  /*0db0*/  UISETP.NE.AND UP1, UPT, UR4, 0x1, UPT ;  /* 0x000000010400788c */ /* 0x000fe4000bf25270 */
[----:B------:R-:W-:-:S06]  /*0dc0*/  UISETP.NE.AND UP2, UPT, UR52, 0x1, UPT ;  /* 0x000000013400788c */ /* 0x000fcc000bf45270 */
[----:B------:R-:W-:Y:S01]  /*0dd0*/  @UP0 ULDC.64 UR6, c[0x0][0xa08] ;  /* 0x0002820000060ab9 */ /* 0x000fe20000000a00 */
[----:B------:R-:W-:Y:S01]  /*0de0*/  PLOP3.LUT P0, PT, PT, PT, UP2, 0x80, 0x0 ;  /* 0x000000000000781c */ /* 0x000fe20003f0f028 */
[----:B------:R-:W-:-:S03]  /*0df0*/  UIMAD.WIDE.U32 UR4, UR49, UR6, URZ ;  /* 0x00000006310472a5 */ /* 0x000fc6000f8e003f */
[----:B------:R-:W-:Y:S01]  /*0e00*/  @UP1 ULDC UR6, c[0x0][0xa18] ;  /* 0x0002860000061ab9 */ /* 0x000fe20000000800 */
[----:B------:R-:W-:Y:S02]  /*0e10*/  @UP0 USHF.R.U32.HI UR49, URZ, UR7, UR5 ;  /* 0x000000073f310299 */ /* 0x000fe40008011605 */
[----:B------:R-:W-:Y:S01]  /*0e20*/  UISETP.NE.AND UP0, UPT, UR44, 0x1, UPT ;  /* 0x000000012c00788c */ /* 0x000fe2000bf05270 */
[----:B------:R-:W-:Y:S02]  /*0e30*/  @UP1 ULDC UR4, c[0x0][0xa14] ;  /* 0x0002850000041ab9 */ /* 0x000fe40000000800 */
[----:B------:R-:W-:Y:S02]  /*0e40*/  UIMAD.WIDE.U32 UR4, UR49, UR4, URZ ;  /* 0x00000004310472a5 */ /* 0x000fe4000f8e003f */
[----:B------:R-:W-:Y:S01]  /*0e50*/  IMAD R0, RZ, RZ, -UR49 ;  /* 0x80000031ff007e24 */ /* 0x000fe2000f8e02ff */
[----:B------:R-:W-:Y:S01]  /*0e60*/  UMOV UR50, UR49 ;  /* 0x0000003100327c82 */ /* 0x000fe20008000000 */
[----:B------:R-:W-:-:S02]  /*0e70*/  @UP1 USHF.R.U32.HI UR50, URZ, UR6, UR5 ;  /* 0x000000063f321299 */ /* 0x000fc40008011605 */
[----:B------:R-:W-:Y:S02]  /*0e80*/  IMAD R0, R0, UR8, R17 ;  /* 0x0000000800007c24 */ /* 0x000fe4000f8e0211 */
[----:B------:R-:W-:Y:S02]  /*0e90*/  @UP0 ULDC.64 UR6, c[0x0][0xa20] ;  /* 0x0002880000060ab9 */ /* 0x000fe40000000a00 */
[----:B------:R-:W-:Y:S01]  /*0ea0*/  UIMAD.WIDE.U32 UR4, UR50, UR6, URZ ;  /* 0x00000006320472a5 */ /* 0x000fe2000f8e003f */
[----:B------:R-:W-:Y:S02]  /*0eb0*/  R2UR UR42, R0 ;  /* 0x00000000002a72ca */ /* 0x000fe400000e0000 */
[----:B------:R-:W-:Y:S01]  /*0ec0*/  UMOV UR6, UR50 ;  /* 0x0000003200067c82 */ /* 0x000fe20008000000 */
[----:B------:R-:W-:-:S04]  /*0ed0*/  @UP0 USHF.R.U32.HI UR6, URZ, UR7, UR5 ;  /* 0x000000073f060299 */ /* 0x000fc80008011605 */
[----:B------:R-:W-:-:S04]  /*0ee0*/  UIADD3 UR4, -UR6, URZ, URZ ;  /* 0x0000003f06047290 */ /* 0x000fc8000fffe13f */
[----:B------:R-:W-:Y:S01]  /*0ef0*/  UIMAD UR44, UR44, UR4, UR50 ;  /* 0x000000042c2c72a4 */ /* 0x000fe2000f8e0232 */
[----:B-123--:R-:W-:Y:S11]  /*0f00*/  @!P0 BRA `(.L_x_8) ;  /* 0x0000000000688947 */ /* 0x00eff60003800000 */
[----:B------:R-:W-:-:S06]  /*0f10*/  UISETP.NE.AND UP0, UPT, UR52, 0x2, UPT ;  /* 0x000000023400788c */ /* 0x000fcc000bf05270 */
[----:B------:R-:W-:-:S13]  /*0f20*/  PLOP3.LUT P1, PT, PT, PT, UP0, 0x80, 0x0 ;  /* 0x000000000000781c */ /* 0x000fda0003f2f008 */
[----:B------:R-:W-:Y:S05]  /*0f30*/  @!P1 BRA `(.L_x_9) ;  /* 0x0000000000449947 */ /* 0x000fea0003800000 */
[----:B------:R-:W-:-:S06]  /*0f40*/  UISETP.NE.AND UP0, UPT, UR52, 0x3, UPT ;  /* 0x000000033400788c */ /* 0x000fcc000bf05270 */
[----:B------:R-:W-:-:S13]  /*0f50*/  PLOP3.LUT P1, PT, PT, PT, UP0, 0x80, 0x0 ;  /* 0x000000000000781c */ /* 0x000fda0003f2f008 */
[----:B------:R-:W-:Y:S05]  /*0f60*/  @!P1 BRA `(.L_x_10) ;  /* 0x0000000000249947 */ /* 0x000fea0003800000 */
[----:B------:R-:W-:-:S06]  /*0f70*/  UISETP.NE.AND UP0, UPT, UR52, 0x4, UPT ;  /* 0x000000043400788c */ /* 0x000fcc000bf05270 */
[----:B------:R-:W-:-:S13]  /*0f80*/  PLOP3.LUT P1, PT, PT, PT, UP0, 0x80, 0x0 ;  /* 0x000000000000781c */ /* 0x000fda0003f2f008 */
[----:B------:R-:W-:Y:S05]  /*0f90*/  @P1 BRA `(.L_x_11) ;  /* 0x0000000000541947 */ /* 0x000fea0003800000 */
[----:B------:R-:W-:Y:S02]  /*0fa0*/  UIADD3 UR4, UR36, -0x1, URZ ;  /* 0xffffffff24047890 */ /* 0x000fe4000fffe03f */
[----:B------:R-:W-:Y:S02]  /*0fb0*/  ULOP3.LUT UR36, UR36, 0x1, URZ, 0xc, !UPT ;  /* 0x0000000124247892 */ /* 0x000fe4000f8e0c3f */
[----:B------:R-:W-:-:S04]  /*0fc0*/  ULOP3.LUT UR4, UR4, 0x2, URZ, 0xc0, !UPT ;  /* 0x0000000204047892 */ /* 0x000fc8000f8ec03f */
[----:B------:R-:W-:-:S04]  /*0fd0*/  USHF.R.U32.HI UR4, URZ, 0x1, UR4 ;  /* 0x000000013f047899 */ /* 0x000fc80008011604 */
[----:B------:R-:W-:Y:S01]  /*0fe0*/  ULOP3.LUT UR37, UR37, UR4, URZ, 0x3c, !UPT ;  /* 0x0000000425257292 */ /* 0x000fe2000f8e3c3f */
[----:B------:R-:W-:Y:S11]  /*0ff0*/  BRA `(.L_x_11) ;  /* 0x00000000003c7947 */ /* 0x000ff60003800000 */
.L_x_10:
[----:B------:R-:W-:Y:S02]  /*1000*/  ULOP3.LUT UP0, URZ, UR36, 0x2, URZ, 0xc0, !UPT ;  /* 0x00000002243f7892 */ /* 0x000fe4000f80c03f */
[----:B------:R-:W-:Y:S02]  /*1010*/  ULOP3.LUT UR36, UR36, 0x1, URZ, 0xc0, !UPT ;  /* 0x0000000124247892 */ /* 0x000fe4000f8ec03f */
[----:B------:R-:W-:-:S04]  /*1020*/  USEL UR4, URZ, 0x1, UP0 ;  /* 0x000000013f047887 */ /* 0x000fc80008000000 */
[----:B------:R-:W-:Y:S01]  /*1030*/  ULOP3.LUT UR37, UR37, UR4, URZ, 0x3c, !UPT ;  /* 0x0000000425257292 */ /* 0x000fe2000f8e3c3f */
[----:B------:R-:W-:Y:S11]  /*1040*/  BRA `(.L_x_11) ;  /* 0x0000000000287947 */ /* 0x000ff60003800000 */
.L_x_9:
[----:B------:R-:W-:Y:S02]  /*1050*/  UIADD3 UR4, UR36, 0x1, URZ ;  /* 0x0000000124047890 */ /* 0x000fe4000fffe03f */
[----:B------:R-:W-:Y:S02]  /*1060*/  ULOP3.LUT UR36, UR36, 0x1, URZ, 0xc, !UPT ;  /* 0x0000000124247892 */ /* 0x000fe4000f8e0c3f */
[----:B------:R-:W-:-:S04]  /*1070*/  UISETP.GT.U32.AND UP0, UPT, UR4, 0x1, UPT ;  /* 0x000000010400788c */ /* 0x000fc8000bf04070 */
[----:B------:R-:W-:-:S04]  /*1080*/  USEL UR4, URZ, 0x1, !UP0 ;  /* 0x000000013f047887 */ /* 0x000fc8000c000000 */
[----:B------:R-:W-:Y:S01]  /*1090*/  ULOP3.LUT UR37, UR37, UR4, URZ, 0x3c, !UPT ;  /* 0x0000000425257292 */ /* 0x000fe2000f8e3c3f */
[----:B------:R-:W-:Y:S11]  /*10a0*/  BRA `(.L_x_11) ;  /* 0x0000000000107947 */ /* 0x000ff60003800000 */
.L_x_8:
[----:B------:R-:W-:Y:S02]  /*10b0*/  UISETP.GT.U32.AND UP0, UPT, UR36, 0x1, UPT ;  /* 0x000000012400788c */ /* 0x000fe4000bf04070 */
[----:B------:R-:W-:Y:S02]  /*10c0*/  ULOP3.LUT UR36, UR36, 0x1, URZ, 0xc0, !UPT ;  /* 0x0000000124247892 */ /* 0x000fe4000f8ec03f */
[----:B------:R-:W-:-:S04]  /*10d0*/  USEL UR4, URZ, 0x1, !UP0 ;  /* 0x000000013f047887 */ /* 0x000fc8000c000000 */
[----:B------:R-:W-:-:S12]  /*10e0*/  ULOP3.LUT UR37, UR37, UR4, URZ, 0x3c, !UPT ;  /* 0x0000000425257292 */ /* 0x000fd8000f8e3c3f */
.L_x_11:
[----:B------:R-:W-:Y:S05]  /*10f0*/  @!P0 BRA `(.L_x_12) ;  /* 0x00000000003c8947 */ /* 0x000fea0003800000 */
        /* <DEDUP_REMOVED lines=9> */
[----:B------:R-:W-:Y:S01]  /*1190*/  ULEA UR42, UR42, 0x3, 0x1 ;  /* 0x000000032a2a7891 */ /* 0x000fe2000f8e083f */
[----:B------:R-:W-:Y:S11]  /*11a0*/  BRA `(.L_x_15) ;  /* 0x0000000000147947 */ /* 0x000ff60003800000 */
.L_x_14:
[----:B------:R-:W-:Y:S01]  /*11b0*/  ULEA UR42, UR42, 0x2, 0x1 ;  /* 0x000000022a2a7891 */ /* 0x000fe2000f8e083f */
[----:B------:R-:W-:Y:S11]  /*11c0*/  BRA `(.L_x_15) ;  /* 0x00000000000c7947 */ /* 0x000ff60003800000 */
.L_x_13:
[----:B------:R-:W-:Y:S01]  /*11d0*/  ULEA UR42, UR42, 0x1, 0x1 ;  /* 0x000000012a2a7891 */ /* 0x000fe2000f8e083f */
[----:B------:R-:W-:Y:S11]  /*11e0*/  BRA `(.L_x_15) ;  /* 0x0000000000047947 */ /* 0x000ff60003800000 */
.L_x_12:
[----:B------:R-:W-:-:S12]  /*11f0*/  USHF.L.U32 UR42, UR42, 0x1, URZ ;  /* 0x000000012a2a7899 */ /* 0x000fd8000800063f */
.L_x_15:
[----:B------:R-:W-:-:S04]  /*1200*/  ULOP3.LUT UR4, UR38, 0x1, URZ, 0xfc, !UPT ;  /* 0x0000000126047892 */ /* 0x000fc8000f8efc3f */
[----:B------:R-:W-:-:S06]  /*1210*/  UISETP.NE.AND UP0, UPT, UR4, 0x3, UPT ;  /* 0x000000030400788c */ /* 0x000fcc000bf05270 */
[----:B------:R-:W-:-:S13]  /*1220*/  PLOP3.LUT P0, PT, PT, PT, UP0, 0x80, 0x0 ;  /* 0x000000000000781c */ /* 0x000fda0003f0f008 */
[----:B------:R-:W-:Y:S05]  /*1230*/  @!P0 BRA `(.L_x_16) ;  /* 0x0000000000048947 */ /* 0x000fea0003800000 */
[----:B------:R-:W-:Y:S01]  /*1240*/  BPT.TRAP 0x1 ;  /* 0x000000040000795c */ /* 0x000fe20000300000 */
.L_x_16:
[----:B------:R-:W-:Y:S01]  /*1250*/  ULEA UR4, UR36, UR45, 0x3 ;  /* 0x0000002d24047291 */ /* 0x000fe2000f8e183f */
[----:B------:R-:W-:Y:S01]  /*1260*/  MOV R0, UR37 ;  /* 0x0000002500007c02 */ /* 0x000fe20008000f00 */
[----:B------:R-:W-:-:S03]  /*1270*/  UISETP.NE.AND UP0, UPT, UR39, 0x3, UPT ;  /* 0x000000032700788c */ /* 0x000fc6000bf05270 */
[----:B------:R-:W-:-:S03]  /*1280*/  SHF.L.U32 R0, R0, 0x1f, RZ ;  /* 0x0000001f00007819 */ /* 0x000fc600000006ff */
[----:B------:R-:W-:Y:S01]  /*1290*/  PLOP3.LUT P0, PT, PT, PT, UP0, 0x80, 0x0 ;  /* 0x000000000000781c */ /* 0x000fe20003f0f008 */
[----:B------:R-:W1:Y:S02]  /*12a0*/  SYNCS.PHASECHK.TRANS64.TRYWAIT P1, [UR4+0xca50], R0 ;  /* 0x00ca5000ff0075a7 */ /* 0x000e640008020144 */
[----:B-1----:R-:W-:Y:S10]  /*12b0*/  @!P1 BRA `(.L_x_17) ;  /* 0x00000088000c9947 */ /* 0x002ff40003800000 */
.L_x_123:
[----:B------:R-:W-:Y:S05]  /*12c0*/  @!P0 BRA `(.L_x_18) ;  /* 0x0000000000048947 */ /* 0x000fea0003800000 */
[----:B------:R-:W-:Y:S01]  /*12d0*/  BPT.TRAP 0x1 ;  /* 0x000000040000795c */ /* 0x000fe20000300000 */
.L_x_18:
[----:B------:R-:W-:Y:S01]  /*12e0*/  ULEA UR18, UR53, UR45, 0x3 ;  /* 0x0000002d35127291 */ /* 0x000fe2000f8e183f */
[----:B-1----:R-:W-:Y:S01]  /*12f0*/  SHF.L.U32 R0, R19, 0x1f, RZ ;  /* 0x0000001f13007819 */ /* 0x002fe200000006ff */
[----:B------:R-:W-:Y:S01]  /*1300*/  UIADD3 UR19, UR45, 0xca90, URZ ;  /* 0x0000ca902d137890 */ /* 0x000fe2000fffe03f */
[----:B------:R-:W-:Y:S01]  /*1310*/  SHF.L.U32 R3, R22, 0x1f, RZ ;  /* 0x0000001f16037819 */ /* 0x000fe200000006ff */
[----:B------:R-:W-:Y:S02]  /*1320*/  ULEA UR4, UR52, 0xfffffff8, 0x3 ;  /* 0xfffffff834047891 */ /* 0x000fe4000f8e183f */
[----:B------:R-:W-:Y:S02]  /*1330*/  ULEA UR16, UR52, UR19, 0x3 ;  /* 0x0000001334107291 */ /* 0x000fe4000f8e183f */
[----:B------:R-:W-:Y:S01]  /*1340*/  ULOP3.LUT UR17, UR4, 0x8, URZ, 0xc, !UPT ;  /* 0x0000000804117892 */ /* 0x000fe2000f8e0c3f */
[----:B------:R-:W1:Y:S02]  /*1350*/  SYNCS.PHASECHK.TRANS64.TRYWAIT P1, [UR18+0xca00], R0 ;  /* 0x00ca0000ff0075a7 */ /* 0x000e640008020152 */
[----:B-1----:R-:W-:Y:S09]  /*1360*/  @!P1 BRA `(.L_x_19) ;  /* 0x0000008400f89947 */ /* 0x002ff20003800000 */
.L_x_124:
[----:B------:R-:W2:Y:S02]  /*1370*/  SYNCS.PHASECHK.TRANS64.TRYWAIT P1, [UR16+-0x8], R3 ;  /* 0xfffff803ff0075a7 */ /* 0x000ea40008020150 */
[----:B--2---:R-:W-:Y:S05]  /*1380*/  @!P1 BRA `(.L_x_20) ;  /* 0x0000008800089947 */ /* 0x004fea0003800000 */
.L_x_125:
[----:B------:R-:W-:Y:S01]  /*1390*/  UIMAD UR14, UR53, 0x180, UR48 ;  /* 0x00000180350e78a4 */ /* 0x000fe2000f8e0230 */
[----:B------:R-:W-:Y:S01]  /*13a0*/  WARPGROUP.ARRIVE ;  /* 0x00000000000079c5 */ /* 0x000fe20000000000 */
[----:B------:R-:W-:Y:S01]  /*13b0*/  UIMAD UR12, UR36, 0x180, UR47 ;  /* 0x00000180240c78a4 */ /* 0x000fe2000f8e022f */
[----:B-1----:R-:W1:Y:S01]  /*13c0*/  LDC R3, c[0x0][0x28c] ;  /* 0x0000a300ff037b82 */ /* 0x002e620000000800 */
[----:B------:R-:W-:Y:S01]  /*13d0*/  UMOV UR15, 0xc0000010 ;  /* 0xc0000010000f7882 */ /* 0x000fe20000000000 */
[----:B------:R-:W-:Y:S01]  /*13e0*/  UMOV UR13, 0xc0000010 ;  /* 0xc0000010000d7882 */ /* 0x000fe20000000000 */
[----:B------:R-:W-:Y:S01]  /*13f0*/  UIADD3 UR6, UR14, 0x80, URZ ;  /* 0x000000800e067890 */ /* 0x000fe2000fffe03f */
[C---:B------:R-:W-:Y:S01]  /*1400*/  VIADD R0, R16.reuse, 0x1 ;  /* 0x0000000110007836 */ /* 0x040fe20000000000 */
[----:B------:R-:W-:Y:S01]  /*1410*/  UIADD3 UR4, UR12, 0x80, URZ ;  /* 0x000000800c047890 */ /* 0x000fe2000fffe03f */
[C---:B------:R-:W-:Y:S01]  /*1420*/  VIADD R4, R16.reuse, 0x8 ;  /* 0x0000000810047836 */ /* 0x040fe20000000000 */
[----:B------:R-:W-:Y:S01]  /*1430*/  UMOV UR7, 0xc0000010 ;  /* 0xc000001000077882 */ /* 0x000fe20000000000 */
[----:B------:R-:W-:Y:S01]  /*1440*/  HGMMA.64x64x16.F32 R24, gdesc[UR12], RZ, !UPT, gsb0 ;  /* 0x00e000000c1879f0 */ /* 0x000fe2000c0008ff */
[----:B------:R-:W-:Y:S01]  /*1450*/  UMOV UR5, 0xc0000010 ;  /* 0xc000001000057882 */ /* 0x000fe20000000000 */
[----:B------:R-:W-:Y:S01]  /*1460*/  UIADD3 UR10, UR14, 0x100, URZ ;  /* 0x000001000e0a7890 */ /* 0x000fe2000fffe03f */
[----:B------:R-:W-:Y:S01]  /*1470*/  IADD3 R6, R16, 0x10, RZ ;  /* 0x0000001010067810 */ /* 0x000fe20007ffe0ff */
[----:B------:R-:W-:Y:S01]  /*1480*/  UIADD3 UR8, UR12, 0x100, URZ ;  /* 0x000001000c087890 */ /* 0x000fe2000fffe03f */
[----:B------:R-:W-:Y:S01]  /*1490*/  P2R R9, PR, RZ, 0x1 ;  /* 0x00000001ff097803 */ /* 0x000fe20000000000 */
[----:B------:R-:W-:Y:S01]  /*14a0*/  UMOV UR11, 0xc0000010 ;  /* 0xc0000010000b7882 */ /* 0x000fe20000000000 */
[----:B------:R-:W-:Y:S01]  /*14b0*/  UMOV UR9, 0xc0000010 ;  /* 0xc000001000097882 */ /* 0x000fe20000000000 */
[-C--:B-1----:R-:W-:Y:S01]  /*14c0*/  ISETP.GE.AND P4, PT, R0, R3.reuse, PT ;  /* 0x000000030000720c */ /* 0x082fe20003f86270 */
[----:B------:R-:W-:Y:S01]  /*14d0*/  VIADD R0, R16, 0x9 ;  /* 0x0000000910007836 */ /* 0x000fe20000000000 */
[-C--:B------:R-:W-:Y:S01]  /*14e0*/  ISETP.GE.AND P1, PT, R4, R3.reuse, PT ;  /* 0x000000030400720c */ /* 0x080fe20003f26270 */
[C---:B------:R-:W-:Y:S01]  /*14f0*/  VIADD R4, R16.reuse, 0x11 ;  /* 0x0000001110047836 */ /* 0x040fe20000000000 */
[----:B------:R-:W-:-:S02]  /*1500*/  ISETP.GE.AND P2, PT, R16, R3, PT ;  /* 0x000000031000720c */ /* 0x000fc40003f46270 */
[-C--:B------:R-:W-:Y:S01]  /*1510*/  ISETP.GE.AND P3, PT, R0, R3.reuse, PT ;  /* 0x000000030000720c */ /* 0x080fe20003f66270 */
[----:B------:R-:W-:Y:S01]  /*1520*/  VIADD R0, R16, 0x18 ;  /* 0x0000001810007836 */ /* 0x000fe20000000000 */
[-C--:B------:R-:W-:Y:S01]  /*1530*/  ISETP.GE.AND P5, PT, R4, R3.reuse, PT ;  /* 0x000000030400720c */ /* 0x080fe20003fa6270 */
[----:B------:R-:W-:Y:S01]  /*1540*/  VIADD R4, R16, 0x19 ;  /* 0x0000001910047836 */ /* 0x000fe20000000000 */
[----:B------:R-:W-:Y:S01]  /*1550*/  ISETP.GE.AND P6, PT, R6, R3, PT ;  /* 0x000000030600720c */ /* 0x000fe20003fc6270 */
[----:B------:R-:W-:Y:S02]  /*1560*/  WARPGROUP.DEPBAR.LE gsb0, 0x0 ;  /* 0x00008000000079c5 */ /* 0x000fe40000010000 */
[----:B------:R-:W-:-:S06]  /*1570*/  WARPGROUP.ARRIVE ;  /* 0x00000000000079c5 */ /* 0x000fcc0000000000 */
[----:B------:R-:W-:Y:S01]  /*1580*/  HGMMA.64x64x16.F32 R24, gdesc[UR4], R24, gsb0 ;  /* 0x00e00000041879f0 */ /* 0x000fe20008000818 */
[----:B------:R-:W-:Y:S02]  /*1590*/  ULDC UR6, c[0x0][0x604] ;  /* 0x0001810000067ab9 */ /* 0x000fe40000000800 */
[----:B------:R-:W-:Y:S02]  /*15a0*/  WARPGROUP.DEPBAR.LE gsb0, 0x0 ;  /* 0x00008000000079c5 */ /* 0x000fe40000010000 */
[----:B------:R-:W-:-:S06]  /*15b0*/  WARPGROUP.ARRIVE ;  /* 0x00000000000079c5 */ /* 0x000fcc0000000000 */
[----:B------:R-:W-:Y:S03]  /*15c0*/  HGMMA.64x64x16.F32 R24, gdesc[UR8], R24, gsb0 ;  /* 0x00e00000081879f0 */ /* 0x000fe60008000818 */
[----:B------:R-:W-:Y:S02]  /*15d0*/  WARPGROUP.DEPBAR.LE gsb0, 0x0 ;  /* 0x00008000000079c5 */ /* 0x000fe40000010000 */
[----:B------:R-:W-:Y:S02]  /*15e0*/  FSEL R24, R24, -INF , !P2 ;  /* 0xff80000018187808 */ /* 0x000fe40005000000 */
[----:B------:R-:W-:Y:S02]  /*15f0*/  FSEL R25, R25, -INF , !P4 ;  /* 0xff80000019197808 */ /* 0x000fe40006000000 */
[----:B------:R-:W-:Y:S02]  /*1600*/  FSEL R28, R28, -INF , !P1 ;  /* 0xff8000001c1c7808 */ /* 0x000fe40004800000 */
[----:B------:R-:W-:-:S02]  /*1610*/  FMNMX R5, R24, R25, !PT ;  /* 0x0000001918057209 */ /* 0x000fc40007800000 */
[----:B------:R-:W-:Y:S02]  /*1620*/  FSEL R26, R26, -INF , !P2 ;  /* 0xff8000001a1a7808 */ /* 0x000fe40005000000 */
[-C--:B------:R-:W-:Y:S02]  /*1630*/  ISETP.GE.AND P2, PT, R0, R3.reuse, PT ;  /* 0x000000030000720c */ /* 0x080fe40003f46270 */
[----:B------:R-:W-:Y:S02]  /*1640*/  FSEL R27, R27, -INF , !P4 ;  /* 0xff8000001b1b7808 */ /* 0x000fe40006000000 */
[----:B------:R-:W-:Y:S02]  /*1650*/  ISETP.GE.AND P4, PT, R4, R3, PT ;  /* 0x000000030400720c */ /* 0x000fe40003f86270 */
[----:B------:R-:W-:Y:S02]  /*1660*/  IADD3 R0, R16, 0x20, RZ ;  /* 0x0000002010007810 */ /* 0x000fe40007ffe0ff */
[----:B------:R-:W-:-:S02]  /*1670*/  FSEL R29, R29, -INF , !P3 ;  /* 0xff8000001d1d7808 */ /* 0x000fc40005800000 */
[----:B------:R-:W-:Y:S02]  /*1680*/  FMNMX R4, R28, R5, !PT ;  /* 0x000000051c047209 */ /* 0x000fe40007800000 */
[----:B------:R-:W-:Y:S02]  /*1690*/  FSEL R30, R30, -INF , !P1 ;  /* 0xff8000001e1e7808 */ /* 0x000fe40004800000 */
[----:B------:R-:W-:Y:S01]  /*16a0*/  ISETP.GE.AND P1, PT, R0, R3, PT ;  /* 0x000000030000720c */ /* 0x000fe20003f26270 */
[----:B------:R-:W-:Y:S01]  /*16b0*/  VIADD R0, R16, 0x21 ;  /* 0x0000002110007836 */ /* 0x000fe20000000000 */
[----:B------:R-:W-:Y:S02]  /*16c0*/  FSEL R32, R32, -INF , !P6 ;  /* 0xff80000020207808 */ /* 0x000fe40007000000 */
[----:B------:R-:W-:Y:S02]  /*16d0*/  FMNMX R5, R29, R4, !PT ;  /* 0x000000041d057209 */ /* 0x000fe40007800000 */
[----:B------:R-:W-:-:S02]  /*16e0*/  FSEL R31, R31, -INF , !P3 ;  /* 0xff8000001f1f7808 */ /* 0x000fc40005800000 */
[----:B------:R-:W-:Y:S02]  /*16f0*/  FSEL R33, R33, -INF , !P5 ;  /* 0xff80000021217808 */ /* 0x000fe40006800000 */
[----:B------:R-:W-:Y:S02]  /*1700*/  FMNMX R4, R32, R5, !PT ;  /* 0x0000000520047209 */ /* 0x000fe40007800000 */
[----:B------:R-:W-:Y:S01]  /*1710*/  ISETP.GE.AND P3, PT, R0, R3, PT ;  /* 0x000000030000720c */ /* 0x000fe20003f66270 */
[----:B------:R-:W-:Y:S01]  /*1720*/  VIADD R0, R16, 0x28 ;  /* 0x0000002810007836 */ /* 0x000fe20000000000 */
[----:B------:R-:W-:Y:S02]  /*1730*/  FSEL R36, R36, -INF , !P2 ;  /* 0xff80000024247808 */ /* 0x000fe40005000000 */
[----:B------:R-:W-:Y:S02]  /*1740*/  FMNMX R5, R33, R4, !PT ;  /* 0x0000000421057209 */ /* 0x000fe40007800000 */
[----:B------:R-:W-:-:S02]  /*1750*/  FSEL R34, R34, -INF , !P6 ;  /* 0xff80000022227808 */ /* 0x000fc40007000000 */
[----:B------:R-:W-:Y:S01]  /*1760*/  ISETP.GE.AND P6, PT, R0, R3, PT ;  /* 0x000000030000720c */ /* 0x000fe20003fc6270 */
[----:B------:R-:W-:Y:S01]  /*1770*/  VIADD R0, R16, 0x29 ;  /* 0x0000002910007836 */ /* 0x000fe20000000000 */
[----:B------:R-:W-:Y:S02]  /*1780*/  FSEL R37, R37, -INF , !P4 ;  /* 0xff80000025257808 */ /* 0x000fe40006000000 */
[----:B------:R-:W-:Y:S02]  /*1790*/  FMNMX R4, R36, R5, !PT ;  /* 0x0000000524047209 */ /* 0x000fe40007800000 */
[----:B------:R-:W-:Y:S02]  /*17a0*/  FSEL R35, R35, -INF , !P5 ;  /* 0xff80000023237808 */ /* 0x000fe40006800000 */
[----:B------:R-:W-:Y:S02]  /*17b0*/  FSEL R40, R40, -INF , !P1 ;  /* 0xff80000028287808 */ /* 0x000fe40004800000 */
[----:B------:R-:W-:-:S02]  /*17c0*/  FMNMX R5, R37, R4, !PT ;  /* 0x0000000425057209 */ /* 0x000fc40007800000 */
[----:B------:R-:W-:Y:S02]  /*17d0*/  ISETP.GE.AND P5, PT, R0, R3, PT ;  /* 0x000000030000720c */ /* 0x000fe40003fa6270 */
[----:B------:R-:W-:Y:S02]  /*17e0*/  IADD3 R0, R16, 0x30, RZ ;  /* 0x0000003010007810 */ /* 0x000fe40007ffe0ff */
[----:B------:R-:W-:Y:S02]  /*17f0*/  FSEL R41, R41, -INF , !P3 ;  /* 0xff80000029297808 */ /* 0x000fe40005800000 */
[----:B------:R-:W-:Y:S02]  /*1800*/  FMNMX R4, R40, R5, !PT ;  /* 0x0000000528047209 */ /* 0x000fe40007800000 */
[----:B------:R-:W-:Y:S02]  /*1810*/  FSEL R38, R38, -INF , !P2 ;  /* 0xff80000026267808 */ /* 0x000fe40005000000 */
[----:B------:R-:W-:Y:S01]  /*1820*/  ISETP.GE.AND P2, PT, R0, R3, PT ;  /* 0x000000030000720c */ /* 0x000fe20003f46270 */
[----:B------:R-:W-:Y:S01]  /*1830*/  VIADD R0, R16, 0x31 ;  /* 0x0000003110007836 */ /* 0x000fe20000000000 */
        /* <DEDUP_REMOVED lines=15> */
[----:B------:R-:W-:Y:S02]  /*1930*/  ISETP.GE.AND P3, PT, R0, R3, PT ;  /* 0x000000030000720c */ /* 0x000fe40003f66270 */
[----:B------:R-:W-:Y:S02]  /*1940*/  FSEL R52, R52, -INF , !P1 ;  /* 0xff80000034347808 */ /* 0x000fe40004800000 */
[----:B------:R-:W-:Y:S02]  /*1950*/  FMNMX R5, R49, R4, !PT ;  /* 0x0000000431057209 */ /* 0x000fe40007800000 */
[----:B------:R-:W-:Y:S02]  /*1960*/  FSEL R53, R53, -INF , !P3 ;  /* 0xff80000035357808 */ /* 0x000fe40005800000 */
[----:B------:R-:W-:Y:S02]  /*1970*/  FMNMX R0, R52, R5, !PT ;  /* 0x0000000534007209 */ /* 0x000fe40007800000 */
[----:B------:R-:W-:-:S02]  /*1980*/  FSEL R46, R46, -INF , !P6 ;  /* 0xff8000002e2e7808 */ /* 0x000fc40007000000 */
[----:B------:R-:W-:Y:S02]  /*1990*/  FMNMX R6, R53, R0, !PT ;  /* 0x0000000035067209 */ /* 0x000fe40007800000 */
[----:B------:R-:W-:Y:S02]  /*19a0*/  FSEL R47, R47, -INF , !P5 ;  /* 0xff8000002f2f7808 */ /* 0x000fe40006800000 */
[----:B------:R-:W-:Y:S01]  /*19b0*/  FSEL R50, R50, -INF , !P2 ;  /* 0xff80000032327808 */ /* 0x000fe20005000000 */
[----:B------:R-:W1:Y:S01]  /*19c0*/  SHFL.BFLY PT, R5, R6, 0x1, 0x1f ;  /* 0x0c201f0006057f89 */ /* 0x000e6200000e0000 */
[----:B------:R-:W-:Y:S02]  /*19d0*/  FSEL R51, R51, -INF , !P4 ;  /* 0xff80000033337808 */ /* 0x000fe40006000000 */
[----:B------:R-:W-:Y:S02]  /*19e0*/  FSEL R54, R54, -INF , !P1 ;  /* 0xff80000036367808 */ /* 0x000fe40004800000 */
[----:B------:R-:W-:-:S02]  /*19f0*/  FSEL R55, R55, -INF , !P3 ;  /* 0xff80000037377808 */ /* 0x000fc40005800000 */
[----:B-1----:R-:W-:Y:S02]  /*1a00*/  FMNMX R7, R6, R5, !PT ;  /* 0x0000000506077209 */ /* 0x002fe40007800000 */
[----:B------:R-:W-:-:S03]  /*1a10*/  FMNMX R5, R26, R27, !PT ;  /* 0x0000001b1a057209 */ /* 0x000fc60007800000 */
[----:B------:R-:W1:Y:S01]  /*1a20*/  SHFL.BFLY PT, R4, R7, 0x2, 0x1f ;  /* 0x0c401f0007047f89 */ /* 0x000e6200000e0000 */
[----:B------:R-:W-:-:S04]  /*1a30*/  FMNMX R0, R30, R5, !PT ;  /* 0x000000051e007209 */ /* 0x000fc80007800000 */
[----:B------:R-:W-:-:S04]  /*1a40*/  FMNMX R5, R31, R0, !PT ;  /* 0x000000001f057209 */ /* 0x000fc80007800000 */
[----:B------:R-:W-:-:S04]  /*1a50*/  FMNMX R0, R34, R5, !PT ;  /* 0x0000000522007209 */ /* 0x000fc80007800000 */
[----:B------:R-:W-:-:S04]  /*1a60*/  FMNMX R5, R35, R0, !PT ;  /* 0x0000000023057209 */ /* 0x000fc80007800000 */
[----:B------:R-:W-:-:S04]  /*1a70*/  FMNMX R0, R38, R5, !PT ;  /* 0x0000000526007209 */ /* 0x000fc80007800000 */
[----:B------:R-:W-:Y:S02]  /*1a80*/  FMNMX R5, R39, R0, !PT ;  /* 0x0000000027057209 */ /* 0x000fe40007800000 */
[----:B-1----:R-:W-:Y:S02]  /*1a90*/  FMNMX R4, R7, R4, !PT ;  /* 0x0000000407047209 */ /* 0x002fe40007800000 */
[----:B------:R-:W-:Y:S02]  /*1aa0*/  FMNMX R0, R42, R5, !PT ;  /* 0x000000052a007209 */ /* 0x000fe40007800000 */
[C---:B------:R-:W-:Y:S02]  /*1ab0*/  FSETP.NEU.AND P0, PT, R4.reuse, -INF , PT ;  /* 0xff8000000400780b */ /* 0x040fe40003f0d000 */
[----:B------:R-:W-:Y:S02]  /*1ac0*/  FMNMX R5, R43, R0, !PT ;  /* 0x000000002b057209 */ /* 0x000fe40007800000 */
[----:B------:R-:W-:-:S02]  /*1ad0*/  FSEL R8, R4, RZ, P0 ;  /* 0x000000ff04087208 */ /* 0x000fc40000000000 */
[----:B------:R-:W-:Y:S02]  /*1ae0*/  FMNMX R0, R46, R5, !PT ;  /* 0x000000052e007209 */ /* 0x000fe40007800000 */
[----:B------:R-:W-:Y:S01]  /*1af0*/  ISETP.NE.AND P0, PT, R9, RZ, PT ;  /* 0x000000ff0900720c */ /* 0x000fe20003f05270 */
[----:B------:R-:W-:Y:S01]  /*1b00*/  FMUL R8, R8, UR6 ;  /* 0x0000000608087c20 */ /* 0x000fe20008400000 */
[----:B------:R-:W-:-:S03]  /*1b10*/  FMNMX R5, R47, R0, !PT ;  /* 0x000000002f057209 */ /* 0x000fc60007800000 */
[--C-:B------:R-:W-:Y:S01]  /*1b20*/  FFMA R24, R24, UR6, -R8.reuse ;  /* 0x0000000618187c23 */ /* 0x100fe20008000808 */
[--C-:B------:R-:W-:Y:S01]  /*1b30*/  FFMA R25, R25, UR6, -R8.reuse ;  /* 0x0000000619197c23 */ /* 0x100fe20008000808 */
[----:B------:R-:W-:Y:S01]  /*1b40*/  FMNMX R0, R50, R5, !PT ;  /* 0x0000000532007209 */ /* 0x000fe20007800000 */
[--C-:B------:R-:W-:Y:S01]  /*1b50*/  FFMA R36, R36, UR6, -R8.reuse ;  /* 0x0000000624247c23 */ /* 0x100fe20008000808 */
[--C-:B------:R-:W-:Y:S01]  /*1b60*/  FFMA R28, R28, UR6, -R8.reuse ;  /* 0x000000061c1c7c23 */ /* 0x100fe20008000808 */
[----:B------:R-:W-:Y:S01]  /*1b70*/  FSETP.GEU.AND P5, PT, R24, -126, PT ;  /* 0xc2fc00001800780b */ /* 0x000fe20003fae000 */
[--C-:B------:R-:W-:Y:S01]  /*1b80*/  FFMA R37, R37, UR6, -R8.reuse ;  /* 0x0000000625257c23 */ /* 0x100fe20008000808 */
[----:B------:R-:W-:Y:S01]  /*1b90*/  FMNMX R5, R51, R0, !PT ;  /* 0x0000000033057209 */ /* 0x000fe20007800000 */
        /* <DEDUP_REMOVED lines=10> */
[----:B------:R-:W-:Y:S01]  /*1c40*/  @!P5 FMUL R24, R24, 0.5 ;  /* 0x3f0000001818d820 */ /* 0x000fe20000400000 */
[----:B------:R-:W-:Y:S01]  /*1c50*/  FSETP.GEU.AND P3, PT, R32, -126, PT ;  /* 0xc2fc00002000780b */ /* 0x000fe20003f6e000 */
[----:B------:R-:W1:Y:S01]  /*1c60*/  SHFL.BFLY PT, R5, R0, 0x1, 0x1f ;  /* 0x0c201f0000057f89 */ /* 0x000e6200000e0000 */
[----:B------:R-:W-:Y:S01]  /*1c70*/  FSETP.GEU.AND P1, PT, R33, -126, PT ;  /* 0xc2fc00002100780b */ /* 0x000fe20003f2e000 */
[----:B------:R-:W-:Y:S01]  /*1c80*/  @!P2 FMUL R25, R25, 0.5 ;  /* 0x3f0000001919a820 */ /* 0x000fe20000400000 */
[--C-:B------:R-:W-:Y:S01]  /*1c90*/  FFMA R49, R49, UR6, -R8.reuse ;  /* 0x0000000631317c23 */ /* 0x100fe20008000808 */
[----:B------:R-:W2:Y:S01]  /*1ca0*/  MUFU.EX2 R24, R24 ;  /* 0x0000001800187308 */ /* 0x000ea20000000800 */
[--C-:B------:R-:W-:Y:S01]  /*1cb0*/  FFMA R41, R41, UR6, -R8.reuse ;  /* 0x0000000629297c23 */ /* 0x100fe20008000808 */
[----:B------:R-:W-:Y:S01]  /*1cc0*/  @!P6 FMUL R28, R28, 0.5 ;  /* 0x3f0000001c1ce820 */ /* 0x000fe20000400000 */
[--C-:B------:R-:W-:Y:S01]  /*1cd0*/  FFMA R44, R44, UR6, -R8.reuse ;  /* 0x000000062c2c7c23 */ /* 0x100fe20008000808 */
[--C-:B------:R-:W-:Y:S01]  /*1ce0*/  FFMA R45, R45, UR6, -R8.reuse ;  /* 0x000000062d2d7c23 */ /* 0x100fe20008000808 */
[--C-:B------:R-:W-:Y:S01]  /*1cf0*/  FFMA R52, R52, UR6, -R8.reuse ;  /* 0x0000000634347c23 */ /* 0x100fe20008000808 */
[----:B------:R-:W-:Y:S01]  /*1d00*/  @!P4 FMUL R29, R29, 0.5 ;  /* 0x3f0000001d1dc820 */ /* 0x000fe20000400000 */
[----:B------:R-:W-:Y:S01]  /*1d10*/  FFMA R53, R53, UR6, -R8 ;  /* 0x0000000635357c23 */ /* 0x000fe20008000808 */
[----:B------:R-:W3:Y:S01]  /*1d20*/  MUFU.EX2 R25, R25 ;  /* 0x0000001900197308 */ /* 0x000ee20000000800 */
[----:B------:R-:W-:Y:S01]  /*1d30*/  @!P3 FMUL R32, R32, 0.5 ;  /* 0x3f0000002020b820 */ /* 0x000fe20000400000 */
[----:B------:R-:W-:-:S06]  /*1d40*/  @!P1 FMUL R33, R33, 0.5 ;  /* 0x3f00000021219820 */ /* 0x000fcc0000400000 */
[----:B------:R-:W4:Y:S01]  /*1d50*/  MUFU.EX2 R28, R28 ;  /* 0x0000001c001c7308 */ /* 0x000f220000000800 */
[----:B--2---:R-:W-:Y:S01]  /*1d60*/  @!P5 FMUL R24, R24, R24 ;  /* 0x000000181818d220 */ /* 0x004fe20000400000 */
[----:B------:R-:W-:Y:S02]  /*1d70*/  FSETP.GEU.AND P5, PT, R36, -126, PT ;  /* 0xc2fc00002400780b */ /* 0x000fe40003fae000 */
[----:B-1----:R-:W-:-:S04]  /*1d80*/  FMNMX R5, R0, R5, !PT ;  /* 0x0000000500057209 */ /* 0x002fc80007800000 */
[----:B------:R-:W1:Y:S01]  /*1d90*/  MUFU.EX2 R29, R29 ;  /* 0x0000001d001d7308 */ /* 0x000e620000000800 */
[----:B---3--:R-:W-:Y:S01]  /*1da0*/  @!P2 FMUL R25, R25, R25 ;  /* 0x000000191919a220 */ /* 0x008fe20000400000 */
[----:B------:R-:W-:Y:S01]  /*1db0*/  FSETP.GEU.AND P2, PT, R37, -126, PT ;  /* 0xc2fc00002500780b */ /* 0x000fe20003f4e000 */
[----:B------:R-:W2:Y:S04]  /*1dc0*/  SHFL.BFLY PT, R6, R5, 0x2, 0x1f ;  /* 0x0c401f0005067f89 */ /* 0x000ea800000e0000 */
[----:B------:R-:W-:Y:S01]  /*1dd0*/  @!P5 FMUL R36, R36, 0.5 ;  /* 0x3f0000002424d820 */ /* 0x000fe20000400000 */
[----:B------:R-:W3:Y:S01]  /*1de0*/  MUFU.EX2 R32, R32 ;  /* 0x0000002000207308 */ /* 0x000ee20000000800 */
[----:B----4-:R-:W-:Y:S01]  /*1df0*/  @!P6 FMUL R28, R28, R28 ;  /* 0x0000001c1c1ce220 */ /* 0x010fe20000400000 */
[----:B------:R-:W-:-:S05]  /*1e00*/  FSETP.GEU.AND P6, PT, R40, -126, PT ;  /* 0xc2fc00002800780b */ /* 0x000fca0003fce000 */
[----:B------:R-:W-:Y:S01]  /*1e10*/  @!P2 FMUL R37, R37, 0.5 ;  /* 0x3f0000002525a820 */ /* 0x000fe20000400000 */
[----:B------:R-:W4:Y:S01]  /*1e20*/  MUFU.EX2 R36, R36 ;  /* 0x0000002400247308 */ /* 0x000f220000000800 */
[----:B-1----:R-:W-:Y:S01]  /*1e30*/  @!P4 FMUL R29, R29, R29 ;  /* 0x0000001d1d1dc220 */ /* 0x002fe20000400000 */
[----:B------:R-:W-:-:S05]  /*1e40*/  FSETP.GEU.AND P4, PT, R41, -126, PT ;  /* 0xc2fc00002900780b */ /* 0x000fca0003f8e000 */
[----:B------:R-:W-:Y:S01]  /*1e50*/  @!P6 FMUL R40, R40, 0.5 ;  /* 0x3f0000002828e820 */ /* 0x000fe20000400000 */
[----:B------:R-:W1:Y:S01]  /*1e60*/  MUFU.EX2 R37, R37 ;  /* 0x0000002500257308 */ /* 0x000e620000000800 */
[----:B---3--:R-:W-:Y:S01]  /*1e70*/  @!P3 FMUL R32, R32, R32 ;  /* 0x000000202020b220 */ /* 0x008fe20000400000 */
[----:B------:R-:W-:Y:S02]  /*1e80*/  FSETP.GEU.AND P3, PT, R44, -126, PT ;  /* 0xc2fc00002c00780b */ /* 0x000fe40003f6e000 */
[----:B--2---:R-:W-:-:S03]  /*1e90*/  FMNMX R6, R5, R6, !PT ;  /* 0x0000000605067209 */ /* 0x004fc60007800000 */
[----:B------:R-:W-:Y:S01]  /*1ea0*/  @!P4 FMUL R41, R41, 0.5 ;  /* 0x3f0000002929c820 */ /* 0x000fe20000400000 */
[----:B------:R-:W2:Y:S01]  /*1eb0*/  MUFU.EX2 R33, R33 ;  /* 0x0000002100217308 */ /* 0x000ea20000000800 */
[----:B----4-:R-:W-:Y:S01]  /*1ec0*/  @!P5 FMUL R36, R36, R36 ;  /* 0x000000242424d220 */ /* 0x010fe20000400000 */
[----:B------:R-:W-:-:S04]  /*1ed0*/  FSETP.NEU.AND P5, PT, R6, -INF , PT ;  /* 0xff8000000600780b */ /* 0x000fc80003fad000 */
[----:B------:R-:W-:Y:S01]  /*1ee0*/  FSEL R0, R6, RZ, P5 ;  /* 0x000000ff06007208 */ /* 0x000fe20002800000 */
[----:B------:R-:W-:Y:S01]  /*1ef0*/  @!P3 FMUL R44, R44, 0.5 ;  /* 0x3f0000002c2cb820 */ /* 0x000fe20000400000 */
[----:B------:R-:W-:Y:S01]  /*1f00*/  FSETP.GEU.AND P5, PT, R49, -126, PT ;  /* 0xc2fc00003100780b */ /* 0x000fe20003fae000 */
[----:B-1----:R-:W-:Y:S01]  /*1f10*/  @!P2 FMUL R37, R37, R37 ;  /* 0x000000252525a220 */ /* 0x002fe20000400000 */
[----:B------:R-:W-:Y:S01]  /*1f20*/  FSETP.GEU.AND P2, PT, R48, -126, PT ;  /* 0xc2fc00003000780b */ /* 0x000fe20003f4e000 */
[----:B------:R-:W1:Y:S01]  /*1f30*/  MUFU.EX2 R7, R40 ;  /* 0x0000002800077308 */ /* 0x000e620000000800 */
[----:B------:R-:W-:-:S04]  /*1f40*/  FMUL R0, R0, UR6 ;  /* 0x0000000600007c20 */ /* 0x000fc80008400000 */
[--C-:B------:R-:W-:Y:S01]  /*1f50*/  FFMA R30, R30, UR6, -R0.reuse ;  /* 0x000000061e1e7c23 */ /* 0x100fe20008000800 */
[----:B--2---:R-:W-:Y:S01]  /*1f60*/  @!P1 FMUL R33, R33, R33 ;  /* 0x0000002121219220 */ /* 0x004fe20000400000 */
[----:B------:R-:W-:Y:S01]  /*1f70*/  FSETP.GEU.AND P1, PT, R45, -126, PT ;  /* 0xc2fc00002d00780b */ /* 0x000fe20003f2e000 */
[----:B------:R-:W2:Y:S01]  /*1f80*/  MUFU.EX2 R10, R41 ;  /* 0x00000029000a7308 */ /* 0x000ea20000000800 */
[--C-:B------:R-:W-:Y:S01]  /*1f90*/  FFMA R31, R31, UR6, -R0.reuse ;  /* 0x000000061f1f7c23 */ /* 0x100fe20008000800 */
[----:B------:R-:W-:Y:S01]  /*1fa0*/  @!P5 FMUL R49, R49, 0.5 ;  /* 0x3f0000003131d820 */ /* 0x000fe20000400000 */
[--C-:B------:R-:W-:Y:S01]  /*1fb0*/  FFMA R26, R26, UR6, -R0.reuse ;  /* 0x000000061a1a7c23 */ /* 0x100fe20008000800 */
[----:B------:R-:W-:Y:S01]  /*1fc0*/  @!P2 FMUL R48, R48, 0.5 ;  /* 0x3f0000003030a820 */ /* 0x000fe20000400000 */
[--C-:B------:R-:W-:Y:S01]  /*1fd0*/  FFMA R27, R27, UR6, -R0.reuse ;  /* 0x000000061b1b7c23 */ /* 0x100fe20008000800 */
[--C-:B------:R-:W-:Y:S01]  /*1fe0*/  FFMA R34, R34, UR6, -R0.reuse ;  /* 0x0000000622227c23 */ /* 0x100fe20008000800 */
[--C-:B------:R-:W-:Y:S01]  /*1ff0*/  FFMA R35, R35, UR6, -R0.reuse ;  /* 0x0000000623237c23 */ /* 0x100fe20008000800 */
[----:B------:R-:W3:Y:S01]  /*2000*/  MUFU.EX2 R11, R48 ;  /* 0x00000030000b7308 */ /* 0x000ee20000000800 */
[----:B-1----:R-:W-:Y:S01]  /*2010*/  @!P6 FMUL R7, R7, R7 ;  /* 0x000000070707e220 */ /* 0x002fe20000400000 */
[----:B------:R-:W-:Y:S01]  /*2020*/  FSETP.GEU.AND P6, PT, R52, -126, PT ;  /* 0xc2fc00003400780b */ /* 0x000fe20003fce000 */
[--C-:B------:R-:W-:Y:S01]  /*2030*/  FFMA R38, R38, UR6, -R0.reuse ;  /* 0x0000000626267c23 */ /* 0x100fe20008000800 */
[----:B------:R-:W-:Y:S01]  /*2040*/  @!P1 FMUL R45, R45, 0.5 ;  /* 0x3f0000002d2d9820 */ /* 0x000fe20000400000 */
[--C-:B------:R-:W-:Y:S01]  /*2050*/  FFMA R39, R39, UR6, -R0.reuse ;  /* 0x0000000627277c23 */ /* 0x100fe20008000800 */
[--C-:B------:R-:W-:Y:S01]  /*2060*/  FFMA R42, R42, UR6, -R0.reuse ;  /* 0x000000062a2a7c23 */ /* 0x100fe20008000800 */
[--C-:B------:R-:W-:Y:S01]  /*2070*/  FFMA R43, R43, UR6, -R0.reuse ;  /* 0x000000062b2b7c23 */ /* 0x100fe20008000800 */
[----:B------:R-:W1:Y:S01]  /*2080*/  MUFU.EX2 R8, R49 ;  /* 0x0000003100087308 */ /* 0x000e620000000800 */
[----:B--2---:R-:W-:Y:S01]  /*2090*/  @!P4 FMUL R10, R10, R10 ;  /* 0x0000000a0a0ac220 */ /* 0x004fe20000400000 */
[----:B------:R-:W-:Y:S01]  /*20a0*/  FSETP.GEU.AND P4, PT, R53, -126, PT ;  /* 0xc2fc00003500780b */ /* 0x000fe20003f8e000 */
[--C-:B------:R-:W-:Y:S01]  /*20b0*/  FFMA R46, R46, UR6, -R0.reuse ;  /* 0x000000062e2e7c23 */ /* 0x100fe20008000800 */
[--C-:B------:R-:W-:Y:S01]  /*20c0*/  FFMA R47, R47, UR6, -R0.reuse ;  /* 0x000000062f2f7c23 */ /* 0x100fe20008000800 */
[--C-:B------:R-:W-:Y:S01]  /*20d0*/  FFMA R50, R50, UR6, -R0.reuse ;  /* 0x0000000632327c23 */ /* 0x100fe20008000800 */
[--C-:B------:R-:W-:Y:S01]  /*20e0*/  FFMA R51, R51, UR6, -R0.reuse ;  /* 0x0000000633337c23 */ /* 0x100fe20008000800 */
[----:B------:R-:W-:Y:S01]  /*20f0*/  @!P6 FMUL R52, R52, 0.5 ;  /* 0x3f0000003434e820 */ /* 0x000fe20000400000 */
[----:B------:R-:W2:Y:S01]  /*2100*/  MUFU.EX2 R9, R44 ;  /* 0x0000002c00097308 */ /* 0x000ea20000000800 */
[----:B---3--:R-:W-:Y:S01]  /*2110*/  @!P2 FMUL R11, R11, R11 ;  /* 0x0000000b0b0ba220 */ /* 0x008fe20000400000 */
[----:B------:R-:W-:Y:S01]  /*2120*/  FSETP.GEU.AND P2, PT, R30, -126, PT ;  /* 0xc2fc00001e00780b */ /* 0x000fe20003f4e000 */
[--C-:B------:R-:W-:Y:S01]  /*2130*/  FFMA R54, R54, UR6, -R0.reuse ;  /* 0x0000000636367c23 */ /* 0x100fe20008000800 */
[----:B------:R-:W-:Y:S01]  /*2140*/  FFMA R0, R55, UR6, -R0 ;  /* 0x0000000637007c23 */ /* 0x000fe20008000800 */
[----:B------:R-:W-:Y:S01]  /*2150*/  FADD R5, R24, R7 ;  /* 0x0000000718057221 */ /* 0x000fe20000000000 */
[----:B------:R-:W-:Y:S01]  /*2160*/  FADD R48, R32, R11 ;  /* 0x0000000b20307221 */ /* 0x000fe20000000000 */
[----:B------:R-:W-:Y:S01]  /*2170*/  @!P4 FMUL R53, R53, 0.5 ;  /* 0x3f0000003535c820 */ /* 0x000fe20000400000 */
[----:B------:R-:W3:Y:S01]  /*2180*/  MUFU.EX2 R12, R45 ;  /* 0x0000002d000c7308 */ /* 0x000ee20000000800 */
[----:B-1----:R-:W-:Y:S01]  /*2190*/  @!P5 FMUL R8, R8, R8 ;  /* 0x000000080808d220 */ /* 0x002fe20000400000 */
[----:B------:R-:W-:Y:S01]  /*21a0*/  FSETP.GEU.AND P5, PT, R31, -126, PT ;  /* 0xc2fc00001f00780b */ /* 0x000fe20003fae000 */
[----:B------:R-:W-:Y:S01]  /*21b0*/  FADD R5, R5, R48 ;  /* 0x0000003005057221 */ /* 0x000fe20000000000 */
[----:B------:R-:W-:-:S02]  /*21c0*/  F2FP.F16.F32.PACK_AB R24, R25, R24 ;  /* 0x000000181918723e */ /* 0x000fc400000000ff */
[----:B------:R-:W-:Y:S01]  /*21d0*/  F2FP.F16.F32.PACK_AB R80, R8, R11 ;  /* 0x0000000b0850723e */ /* 0x000fe200000000ff */
[----:B------:R-:W-:Y:S01]  /*21e0*/  @!P2 FMUL R30, R30, 0.5 ;  /* 0x3f0000001e1ea820 */ /* 0x000fe20000400000 */
[----:B------:R-:W1:Y:S01]  /*21f0*/  MUFU.EX2 R13, R52 ;  /* 0x00000034000d7308 */ /* 0x000e620000000800 */
[----:B--2---:R-:W-:Y:S01]  /*2200*/  @!P3 FMUL R9, R9, R9 ;  /* 0x000000090909b220 */ /* 0x004fe20000400000 */
[----:B------:R-:W-:-:S05]  /*2210*/  FSETP.GEU.AND P3, PT, R26, -126, PT ;  /* 0xc2fc00001a00780b */ /* 0x000fca0003f6e000 */
[----:B------:R-:W-:Y:S01]  /*2220*/  @!P5 FMUL R31, R31, 0.5 ;  /* 0x3f0000001f1fd820 */ /* 0x000fe20000400000 */
[----:B------:R-:W2:Y:S01]  /*2230*/  MUFU.EX2 R14, R53 ;  /* 0x00000035000e7308 */ /* 0x000ea20000000800 */
[----:B---3--:R-:W-:Y:S01]  /*2240*/  @!P1 FMUL R12, R12, R12 ;  /* 0x0000000c0c0c9220 */ /* 0x008fe20000400000 */
[----:B------:R-:W-:-:S03]  /*2250*/  FSETP.GEU.AND P1, PT, R27, -126, PT ;  /* 0xc2fc00001b00780b */ /* 0x000fc60003f2e000 */
[----:B------:R-:W-:Y:S02]  /*2260*/  FADD R45, R29, R12 ;  /* 0x0000000c1d2d7221 */ /* 0x000fe40000000000 */
[----:B------:R-:W-:Y:S01]  /*2270*/  @!P3 FMUL R26, R26, 0.5 ;  /* 0x3f0000001a1ab820 */ /* 0x000fe20000400000 */
[----:B------:R-:W3:Y:S01]  /*2280*/  MUFU.EX2 R30, R30 ;  /* 0x0000001e001e7308 */ /* 0x000ee20000000800 */
[----:B-1----:R-:W-:Y:S01]  /*2290*/  @!P6 FMUL R13, R13, R13 ;  /* 0x0000000d0d0de220 */ /* 0x002fe20000400000 */
[----:B------:R-:W-:-:S05]  /*22a0*/  FSETP.GEU.AND P6, PT, R34, -126, PT ;  /* 0xc2fc00002200780b */ /* 0x000fca0003fce000 */
[----:B------:R-:W-:Y:S01]  /*22b0*/  @!P1 FMUL R27, R27, 0.5 ;  /* 0x3f0000001b1b9820 */ /* 0x000fe20000400000 */
[----:B------:R1:W4:Y:S01]  /*22c0*/  MUFU.EX2 R15, R26 ;  /* 0x0000001a000f7308 */ /* 0x0003220000000800 */
[----:B--2---:R-:W-:Y:S01]  /*22d0*/  @!P4 FMUL R14, R14, R14 ;  /* 0x0000000e0e0ec220 */ /* 0x004fe20000400000 */
[----:B------:R-:W-:-:S03]  /*22e0*/  FSETP.GEU.AND P4, PT, R35, -126, PT ;  /* 0xc2fc00002300780b */ /* 0x000fc60003f8e000 */
[----:B------:R-:W-:Y:S01]  /*22f0*/  FADD R52, R37, R14 ;  /* 0x0000000e25347221 */ /* 0x000fe20000000000 */
[----:B------:R-:W-:Y:S01]  /*2300*/  F2FP.F16.F32.PACK_AB R82, R14, R13 ;  /* 0x0000000d0e52723e */ /* 0x000fe200000000ff */
[----:B------:R-:W-:Y:S01]  /*2310*/  @!P6 FMUL R34, R34, 0.5 ;  /* 0x3f0000002222e820 */ /* 0x000fe20000400000 */
[----:B------:R2:W5:Y:S01]  /*2320*/  MUFU.EX2 R20, R27 ;  /* 0x0000001b00147308 */ /* 0x0005620000000800 */
[----:B---3--:R-:W-:Y:S01]  /*2330*/  @!P2 FMUL R30, R30, R30 ;  /* 0x0000001e1e1ea220 */ /* 0x008fe20000400000 */
[----:B------:R-:W-:Y:S01]  /*2340*/  FSETP.GEU.AND P2, PT, R42, -126, PT ;  /* 0xc2fc00002a00780b */ /* 0x000fe20003f4e000 */
[----:B-1----:R-:W-:Y:S01]  /*2350*/  FADD R26, R25, R10 ;  /* 0x0000000a191a7221 */ /* 0x002fe20000000000 */
[----:B------:R-:W-:-:S03]  /*2360*/  FADD R45, R45, R52 ;  /* 0x000000342d2d7221 */ /* 0x000fc60000000000 */
[----:B------:R-:W-:Y:S01]  /*2370*/  @!P4 FMUL R35, R35, 0.5 ;  /* 0x3f0000002323c820 */ /* 0x000fe20000400000 */
[----:B------:R-:W1:Y:S01]  /*2380*/  MUFU.EX2 R31, R31 ;  /* 0x0000001f001f7308 */ /* 0x000e620000000800 */
[----:B----4-:R-:W-:Y:S01]  /*2390*/  @!P3 FMUL R15, R15, R15 ;  /* 0x0000000f0f0fb220 */ /* 0x010fe20000400000 */
[----:B------:R-:W-:Y:S01]  /*23a0*/  FSETP.GEU.AND P3, PT, R38, -126, PT ;  /* 0xc2fc00002600780b */ /* 0x000fe20003f6e000 */
[----:B--2---:R-:W-:-:S04]  /*23b0*/  FADD R27, R28, R9 ;  /* 0x000000091c1b7221 */ /* 0x004fc80000000000 */
[----:B------:R-:W-:Y:S01]  /*23c0*/  @!P2 FMUL R42, R42, 0.5 ;  /* 0x3f0000002a2aa820 */ /* 0x000fe20000400000 */
[----:B------:R-:W2:Y:S01]  /*23d0*/  MUFU.EX2 R34, R34 ;  /* 0x0000002200227308 */ /* 0x000ea20000000800 */
[----:B-----5:R-:W-:Y:S01]  /*23e0*/  @!P1 FMUL R20, R20, R20 ;  /* 0x0000001414149220 */ /* 0x020fe20000400000 */
[----:B------:R-:W-:-:S04]  /*23f0*/  FSETP.GEU.AND P1, PT, R39, -126, PT ;  /* 0xc2fc00002700780b */ /* 0x000fc80003f2e000 */
[----:B------:R-:W-:Y:S01]  /*2400*/  F2FP.F16.F32.PACK_AB R25, R20, R15 ;  /* 0x0000000f1419723e */ /* 0x000fe200000000ff */
[----:B------:R-:W-:Y:S01]  /*2410*/  @!P3 FMUL R38, R38, 0.5 ;  /* 0x3f0000002626b820 */ /* 0x000fe20000400000 */
[----:B------:R-:W3:Y:S01]  /*2420*/  MUFU.EX2 R35, R35 ;  /* 0x0000002300237308 */ /* 0x000ee20000000800 */
[----:B-1----:R-:W-:Y:S01]  /*2430*/  @!P5 FMUL R31, R31, R31 ;  /* 0x0000001f1f1fd220 */ /* 0x002fe20000400000 */
[----:B------:R-:W-:-:S05]  /*2440*/  FSETP.GEU.AND P5, PT, R43, -126, PT ;  /* 0xc2fc00002b00780b */ /* 0x000fca0003fae000 */
[----:B------:R-:W-:Y:S01]  /*2450*/  @!P1 FMUL R39, R39, 0.5 ;  /* 0x3f00000027279820 */ /* 0x000fe20000400000 */
[----:B------:R-:W1:Y:S01]  /*2460*/  MUFU.EX2 R38, R38 ;  /* 0x0000002600267308 */ /* 0x000e620000000800 */
[----:B--2---:R-:W-:Y:S01]  /*2470*/  @!P6 FMUL R34, R34, R34 ;  /* 0x000000222222e220 */ /* 0x004fe20000400000 */
[----:B------:R-:W-:-:S05]  /*2480*/  FSETP.GEU.AND P6, PT, R46, -126, PT ;  /* 0xc2fc00002e00780b */ /* 0x000fca0003fce000 */
[----:B------:R-:W-:Y:S01]  /*2490*/  @!P5 FMUL R43, R43, 0.5 ;  /* 0x3f0000002b2bd820 */ /* 0x000fe20000400000 */
[----:B------:R-:W2:Y:S01]  /*24a0*/  MUFU.EX2 R39, R39 ;  /* 0x0000002700277308 */ /* 0x000ea20000000800 */
[----:B---3--:R-:W-:Y:S01]  /*24b0*/  @!P4 FMUL R35, R35, R35 ;  /* 0x000000232323c220 */ /* 0x008fe20000400000 */
[----:B------:R-:W-:-:S05]  /*24c0*/  FSETP.GEU.AND P4, PT, R47, -126, PT ;  /* 0xc2fc00002f00780b */ /* 0x000fca0003f8e000 */
        /* <DEDUP_REMOVED lines=13> */
[----:B------:R3:W4:Y:S01]  /*25a0*/  MUFU.EX2 R40, R47 ;  /* 0x0000002f00287308 */ /* 0x0007220000000800 */
[----:B-1----:R-:W-:Y:S01]  /*25b0*/  @!P5 FMUL R43, R43, R43 ;  /* 0x0000002b2b2bd220 */ /* 0x002fe20000400000 */
[----:B------:R-:W-:-:S04]  /*25c0*/  FSETP.GEU.AND P5, PT, R0, -126, PT ;  /* 0xc2fc00000000780b */ /* 0x000fc80003fae000 */
[----:B------:R-:W-:Y:S01]  /*25d0*/  F2FP.F16.F32.PACK_AB R53, R43, R42 ;  /* 0x0000002a2b35723e */ /* 0x000fe200000000ff */
[----:B------:R-:W-:Y:S01]  /*25e0*/  @!P2 FMUL R54, R54, 0.5 ;  /* 0x3f0000003636a820 */ /* 0x000fe20000400000 */
[----:B------:R1:W5:Y:S01]  /*25f0*/  MUFU.EX2 R23, R50 ;  /* 0x0000003200177308 */ /* 0x0003620000000800 */
[----:B---3--:R-:W-:Y:S01]  /*2600*/  FADD R47, R33, R8 ;  /* 0x00000008212f7221 */ /* 0x008fe20000000000 */
[----:B--2---:R-:W-:-:S03]  /*2610*/  @!P6 FMUL R21, R21, R21 ;  /* 0x000000151515e220 */ /* 0x004fc60000400000 */
[----:B------:R-:W-:Y:S01]  /*2620*/  FADD R26, R26, R47 ;  /* 0x0000002f1a1a7221 */ /* 0x000fe20000000000 */
[----:B------:R-:W-:Y:S01]  /*2630*/  FADD R47, R30, R21 ;  /* 0x000000151e2f7221 */ /* 0x000fe20000000000 */
[----:B------:R-:W-:Y:S01]  /*2640*/  @!P5 FMUL R0, R0, 0.5 ;  /* 0x3f0000000000d820 */ /* 0x000fe20000400000 */
[----:B------:R-:W2:Y:S01]  /*2650*/  MUFU.EX2 R44, R51 ;  /* 0x00000033002c7308 */ /* 0x000ea20000000800 */
[----:B------:R-:W-:Y:S01]  /*2660*/  FADD R26, R26, R45 ;  /* 0x0000002d1a1a7221 */ /* 0x000fe20000000000 */
[----:B-1----:R-:W-:Y:S01]  /*2670*/  FADD R50, R36, R13 ;  /* 0x0000000d24327221 */ /* 0x002fe20000000000 */
[----:B------:R-:W-:Y:S01]  /*2680*/  MOV R45, UR17 ;  /* 0x00000011002d7c02 */ /* 0x000fe20008000f00 */
[----:B----4-:R-:W-:Y:S01]  /*2690*/  @!P4 FMUL R40, R40, R40 ;  /* 0x000000282828c220 */ /* 0x010fe20000400000 */
[----:B------:R-:W-:Y:S01]  /*26a0*/  UIADD3 UR17, UR53, 0x1, URZ ;  /* 0x0000000135117890 */ /* 0x000fe2000fffe03f */
[----:B------:R-:W-:Y:S01]  /*26b0*/  FADD R50, R27, R50 ;  /* 0x000000321b327221 */ /* 0x000fe20000000000 */
[----:B------:R-:W-:Y:S01]  /*26c0*/  FADD R27, R20, R43 ;  /* 0x0000002b141b7221 */ /* 0x000fe20000000000 */
[----:B------:R-:W1:Y:S01]  /*26d0*/  MUFU.EX2 R41, R54 ;  /* 0x0000003600297308 */ /* 0x000e620000000800 */
[----:B-----5:R-:W-:Y:S01]  /*26e0*/  @!P3 FMUL R23, R23, R23 ;  /* 0x000000171717b220 */ /* 0x020fe20000400000 */
[----:B------:R-:W-:Y:S01]  /*26f0*/  FADD R48, R31, R40 ;  /* 0x000000281f307221 */ /* 0x000fe20000000000 */
[----:B------:R-:W-:Y:S01]  /*2700*/  UISETP.NE.AND UP0, UPT, UR17, 0x5, UPT ;  /* 0x000000051100788c */ /* 0x000fe2000bf05270 */
[----:B------:R-:W-:Y:S01]  /*2710*/  FADD R5, R5, R50 ;  /* 0x0000003205057221 */ /* 0x000fe20000000000 */
[----:B------:R-:W-:Y:S01]  /*2720*/  FADD R49, R34, R23 ;  /* 0x0000001722317221 */ /* 0x000fe20000000000 */
[----:B------:R3:W-:Y:S01]  /*2730*/  SYNCS.ARRIVE.TRANS64.A1T0 RZ, [R45+UR19], RZ ;  /* 0x000000ff2dff79a7 */ /* 0x0007e20008100013 */
[----:B------:R-:W-:Y:S01]  /*2740*/  USEL UR6, URZ, 0x1, UP0 ;  /* 0x000000013f067887 */ /* 0x000fe20008000000 */
[----:B------:R4:W5:Y:S01]  /*2750*/  MUFU.EX2 R46, R0 ;  /* 0x00000000002e7308 */ /* 0x0009620000000800 */
[----:B--2---:R-:W-:Y:S01]  /*2760*/  @!P1 FMUL R44, R44, R44 ;  /* 0x0000002c2c2c9220 */ /* 0x004fe20000400000 */
[----:B------:R-:W-:Y:S01]  /*2770*/  USEL UR17, UR17, URZ, UP0 ;  /* 0x0000003f11117287 */ /* 0x000fe20008000000 */
[----:B------:R-:W-:-:S02]  /*2780*/  F2FP.F16.F32.PACK_AB R50, R37, R36 ;  /* 0x000000242532723e */ /* 0x000fc400000000ff */
[----:B------:R-:W-:Y:S01]  /*2790*/  FADD R52, R35, R44 ;  /* 0x0000002c23347221 */ /* 0x000fe20000000000 */
[----:B------:R-:W-:Y:S02]  /*27a0*/  LOP3.LUT R19, R19, UR6, RZ, 0x3c, !PT ;  /* 0x0000000613137c12 */ /* 0x000fe4000f8e3cff */
[----:B------:R-:W-:Y:S01]  /*27b0*/  F2FP.F16.F32.PACK_AB R55, R40, R21 ;  /* 0x000000152837723e */ /* 0x000fe200000000ff */
[----:B-1----:R-:W-:Y:S01]  /*27c0*/  @!P2 FMUL R41, R41, R41 ;  /* 0x000000292929a220 */ /* 0x002fe20000400000 */
[----:B----4-:R-:W-:Y:S01]  /*27d0*/  FADD R0, R15, R42 ;  /* 0x0000002a0f007221 */ /* 0x010fe20000000000 */
[----:B------:R-:W-:Y:S01]  /*27e0*/  FADD R27, R27, R52 ;  /* 0x000000341b1b7221 */ /* 0x000fe20000000000 */
[----:B------:R-:W-:Y:S01]  /*27f0*/  F2FP.F16.F32.PACK_AB R52, R10, R7 ;  /* 0x000000070a34723e */ /* 0x000fe200000000ff */
[----:B------:R-:W-:Y:S01]  /*2800*/  FADD R54, R38, R41 ;  /* 0x0000002926367221 */ /* 0x000fe20000000000 */
[----:B------:R-:W-:Y:S01]  /*2810*/  FADD R0, R0, R49 ;  /* 0x0000003100007221 */ /* 0x000fe20000000000 */
[----:B------:R-:W-:Y:S01]  /*2820*/  F2FP.F16.F32.PACK_AB R49, R35, R34 ;  /* 0x000000222331723e */ /* 0x000fe200000000ff */
[----:B-----5:R-:W-:Y:S01]  /*2830*/  @!P5 FMUL R46, R46, R46 ;  /* 0x0000002e2e2ed220 */ /* 0x020fe20000400000 */
[----:B------:R-:W-:Y:S01]  /*2840*/  FADD R47, R47, R54 ;  /* 0x000000362f2f7221 */ /* 0x000fe20000000000 */
[----:B------:R-:W-:-:S02]  /*2850*/  F2FP.F16.F32.PACK_AB R54, R12, R9 ;  /* 0x000000090c36723e */ /* 0x000fc400000000ff */
[----:B------:R-:W-:Y:S01]  /*2860*/  FADD R51, R39, R46 ;  /* 0x0000002e27337221 */ /* 0x000fe20000000000 */
[----:B------:R-:W-:Y:S01]  /*2870*/  FADD R47, R0, R47 ;  /* 0x0000002f002f7221 */ /* 0x000fe20000000000 */
[----:B------:R-:W-:Y:S01]  /*2880*/  FADD R0, R5, R26 ;  /* 0x0000001a05007221 */ /* 0x000fe20000000000 */
[----:B------:R-:W-:Y:S01]  /*2890*/  F2FP.F16.F32.PACK_AB R26, R29, R28 ;  /* 0x0000001c1d1a723e */ /* 0x000fe200000000ff */
[----:B------:R-:W-:Y:S01]  /*28a0*/  FADD R48, R48, R51 ;  /* 0x0000003330307221 */ /* 0x000fe20000000000 */
[----:B------:R-:W-:Y:S02]  /*28b0*/  F2FP.F16.F32.PACK_AB R51, R39, R38 ;  /* 0x000000262733723e */ /* 0x000fe400000000ff */
[----:B------:R-:W-:Y:S01]  /*28c0*/  F2FP.F16.F32.PACK_AB R81, R44, R23 ;  /* 0x000000172c51723e */ /* 0x000fe200000000ff */
[----:B------:R-:W-:Y:S01]  /*28d0*/  FADD R48, R27, R48 ;  /* 0x000000301b307221 */ /* 0x000fe20000000000 */
[----:B------:R-:W-:-:S03]  /*28e0*/  F2FP.F16.F32.PACK_AB R27, R31, R30 ;  /* 0x0000001e1f1b723e */ /* 0x000fc600000000ff */
[----:B------:R-:W-:Y:S01]  /*28f0*/  FADD R5, R47, R48 ;  /* 0x000000302f057221 */ /* 0x000fe20000000000 */
[----:B------:R-:W-:Y:S01]  /*2900*/  F2FP.F16.F32.PACK_AB R48, R33, R32 ;  /* 0x000000202130723e */ /* 0x000fe200000000ff */
[----:B---3--:R-:W-:Y:S06]  /*2910*/  @!P0 BRA `(.L_x_21) ;  /* 0x0000000000048947 */ /* 0x008fec0003800000 */
[----:B------:R-:W-:Y:S01]  /*2920*/  BPT.TRAP 0x1 ;  /* 0x000000040000795c */ /* 0x000fe20000300000 */
.L_x_21:
[----:B------:R-:W-:Y:S01]  /*2930*/  ULEA UR6, UR17, UR45, 0x3 ;  /* 0x0000002d11067291 */ /* 0x000fe2000f8e183f */
[----:B------:R-:W-:-:S08]  /*2940*/  SHF.L.U32 R7, R19, 0x1f, RZ ;  /* 0x0000001f13077819 */ /* 0x000fd000000006ff */
[----:B------:R-:W1:Y:S02]  /*2950*/  SYNCS.PHASECHK.TRANS64.TRYWAIT P1, [UR6+0xca00], R7 ;  /* 0x00ca0007ff0075a7 */ /* 0x000e640008020146 */
[----:B-1----:R-:W-:Y:S05]  /*2960*/  @!P1 BRA `(.L_x_22) ;  /* 0x0000007000a89947 */ /* 0x002fea0003800000 */
.L_x_126:
[----:B------:R-:W-:Y:S01]  /*2970*/  UIMAD UR10, UR17, 0x180, UR46 ;  /* 0x00000180110a78a4 */ /* 0x000fe2000f8e022e */
[----:B------:R-:W-:Y:S01]  /*2980*/  WARPGROUP.ARRIVE ;  /* 0x00000000000079c5 */ /* 0x000fe20000000000 */
[----:B------:R-:W-:Y:S01]  /*2990*/  UMOV UR7, 0xc0000010 ;  /* 0xc000001000077882 */ /* 0x000fe20000000000 */
[----:B------:R-:W-:Y:S01]  /*29a0*/  F2FP.F16.F32.PACK_AB R83, R46, R41 ;  /* 0x000000292e53723e */ /* 0x000fe200000000ff */
[----:B------:R-:W-:Y:S02]  /*29b0*/  UIADD3 UR11, UR10, 0x80, URZ ;  /* 0x000000800a0b7890 */ /* 0x000fe4000fffe03f */
[----:B------:R-:W-:Y:S02]  /*29c0*/  UIADD3 UR14, UR10, 0x100, URZ ;  /* 0x000001000a0e7890 */ /* 0x000fe4000fffe03f */
[----:B------:R-:W-:Y:S02]  /*29d0*/  UMOV UR6, UR10 ;  /* 0x0000000a00067c82 */ /* 0x000fe40008000000 */
[----:B------:R-:W-:Y:S01]  /*29e0*/  HGMMA.64x16x16.F32 R72, R24, gdesc[UR4].tnspB, RZ, !UPT, gsb0 ;  /* 0x4020000418487df0 */ /* 0x000fe2000c0008ff */
[----:B------:R-:W-:Y:S01]  /*29f0*/  UMOV UR6, UR11 ;  /* 0x0000000b00067c82 */ /* 0x000fe20008000000 */
[----:B------:R-:W-:Y:S01]  /*2a00*/  UMOV UR7, 0xc0000010 ;  /* 0xc000001000077882 */ /* 0x000fe20000000000 */
[----:B------:R-:W-:Y:S01]  /*2a10*/  UIADD3 UR11, UR10, 0xa0, URZ ;  /* 0x000000a00a0b7890 */ /* 0x000fe2000fffe03f */
[----:B------:R-:W-:-:S02]  /*2a20*/  WARPGROUP.DEPBAR.LE gsb0, 0x0 ;  /* 0x00008000000079c5 */ /* 0x000fc40000010000 */
[----:B------:R-:W-:-:S06]  /*2a30*/  WARPGROUP.ARRIVE ;  /* 0x00000000000079c5 */ /* 0x000fcc0000000000 */
[----:B------:R-:W-:Y:S01]  /*2a40*/  HGMMA.64x16x16.F32 R64, R24, gdesc[UR4].tnspB, RZ, !UPT, gsb0 ;  /* 0x4020000418407df0 */ /* 0x000fe2000c0008ff */
[----:B------:R-:W-:Y:S01]  /*2a50*/  UMOV UR6, UR14 ;  /* 0x0000000e00067c82 */ /* 0x000fe20008000000 */
[----:B------:R-:W-:Y:S01]  /*2a60*/  UMOV UR7, 0xc0000010 ;  /* 0xc000001000077882 */ /* 0x000fe20000000000 */
[----:B------:R-:W-:Y:S01]  /*2a70*/  UIADD3 UR14, UR10, 0x120, URZ ;  /* 0x000001200a0e7890 */ /* 0x000fe2000fffe03f */
[----:B------:R-:W-:Y:S02]  /*2a80*/  WARPGROUP.DEPBAR.LE gsb0, 0x0 ;  /* 0x00008000000079c5 */ /* 0x000fe40000010000 */
[----:B------:R-:W-:-:S06]  /*2a90*/  WARPGROUP.ARRIVE ;  /* 0x00000000000079c5 */ /* 0x000fcc0000000000 */
[----:B------:R-:W-:Y:S01]  /*2aa0*/  HGMMA.64x16x16.F32 R56, R24, gdesc[UR4].tnspB, RZ, !UPT, gsb0 ;  /* 0x4020000418387df0 */ /* 0x000fe2000c0008ff */
[----:B------:R-:W-:Y:S01]  /*2ab0*/  UIADD3 UR6, UR10, 0x20, URZ ;  /* 0x000000200a067890 */ /* 0x000fe2000fffe03f */
[----:B------:R-:W-:Y:S01]  /*2ac0*/  UMOV UR7, 0xc0000010 ;  /* 0xc000001000077882 */ /* 0x000fe20000000000 */
[----:B------:R-:W-:Y:S02]  /*2ad0*/  WARPGROUP.DEPBAR.LE gsb0, 0x0 ;  /* 0x00008000000079c5 */ /* 0x000fe40000010000 */
[----:B------:R-:W-:-:S06]  /*2ae0*/  WARPGROUP.ARRIVE ;  /* 0x00000000000079c5 */ /* 0x000fcc0000000000 */
[----:B------:R-:W-:Y:S01]  /*2af0*/  HGMMA.64x16x16.F32 R72, R48, gdesc[UR4].tnspB, R72, gsb0 ;  /* 0x4020000430487df0 */ /* 0x000fe20008000848 */
[----:B------:R-:W-:Y:S01]  /*2b00*/  UMOV UR6, UR11 ;  /* 0x0000000b00067c82 */ /* 0x000fe20008000000 */
[----:B------:R-:W-:Y:S01]  /*2b10*/  UMOV UR7, 0xc0000010 ;  /* 0xc000001000077882 */ /* 0x000fe20000000000 */
[----:B------:R-:W-:Y:S01]  /*2b20*/  UIADD3 UR11, UR10, 0xc0, URZ ;  /* 0x000000c00a0b7890 */ /* 0x000fe2000fffe03f */
        /* <DEDUP_REMOVED lines=22> */
[----:B------:R-:W-:Y:S02]  /*2c90*/  WARPGROUP.DEPBAR.LE gsb0, 0x0 ;  /* 0x00008000000079c5 */ /* 0x000fe40000010000 */
[----:B------:R-:W-:-:S06]  /*2ca0*/  WARPGROUP.ARRIVE ;  /* 0x00000000000079c5 */ /* 0x000fcc0000000000 */
[----:B------:R-:W-:Y:S01]  /*2cb0*/  HGMMA.64x16x16.F32 R56, R52, gdesc[UR4].tnspB, R56, gsb0 ;  /* 0x4020000434387df0 */ /* 0x000fe20008000838 */
[----:B------:R-:W-:Y:S01]  /*2cc0*/  UIADD3 UR6, UR10, 0x60, URZ ;  /* 0x000000600a067890 */ /* 0x000fe2000fffe03f */
        /* <DEDUP_REMOVED lines=10> */
[----:B------:R-:W-:Y:S01]  /*2d70*/  UMOV UR6, UR10 ;  /* 0x0000000a00067c82 */ /* 0x000fe20008000000 */
[----:B------:R-:W-:Y:S01]  /*2d80*/  UMOV UR7, 0xc0000010 ;  /* 0xc000001000077882 */ /* 0x000fe20000000000 */
[----:B------:R-:W-:Y:S02]  /*2d90*/  WARPGROUP.DEPBAR.LE gsb0, 0x0 ;  /* 0x00008000000079c5 */ /* 0x000fe40000010000 */
[----:B------:R-:W-:-:S06]  /*2da0*/  WARPGROUP.ARRIVE ;  /* 0x00000000000079c5 */ /* 0x000fcc0000000000 */
[----:B------:R-:W-:Y:S03]  /*2db0*/  HGMMA.64x16x16.F32 R56, R80, gdesc[UR4].tnspB, R56, gsb0 ;  /* 0x4020000450387df0 */ /* 0x000fe60008000838 */
[----:B------:R-:W-:Y:S02]  /*2dc0*/  WARPGROUP.DEPBAR.LE gsb0, 0x0 ;  /* 0x00008000000079c5 */ /* 0x000fe40000010000 */
[----:B------:R-:W-:Y:S05]  /*2dd0*/  @!P0 BRA `(.L_x_23) ;  /* 0x0000000000048947 */ /* 0x000fea0003800000 */
[----:B------:R-:W-:Y:S01]  /*2de0*/  BPT.TRAP 0x1 ;  /* 0x000000040000795c */ /* 0x000fe20000300000 */
.L_x_23:
[----:B------:R-:W-:Y:S02]  /*2df0*/  UISETP.GT.U32.AND UP0, UPT, UR51, 0x1, UPT ;  /* 0x000000013300788c */ /* 0x000fe4000bf04070 */
[----:B------:R-:W-:-:S04]  /*2e00*/  UIADD3 UR18, UR18, 0xca28, URZ ;  /* 0x0000ca2812127890 */ /* 0x000fc8000fffe03f */
[----:B------:R-:W-:Y:S01]  /*2e10*/  PLOP3.LUT P1, PT, PT, PT, UP0, 0x80, 0x0 ;  /* 0x000000000000781c */ /* 0x000fe20003f2f008 */
[----:B------:R-:W-:-:S09]  /*2e20*/  UPRMT UR18, URZ, 0x654, UR18 ;  /* 0x000006543f127896 */ /* 0x000fd20008000012 */
[----:B------:R-:W-:Y:S03]  /*2e30*/  SYNCS.ARRIVE.TRANS64.RED.A1T0 RZ, [UR18], RZ ;  /* 0x000000ffffff79a7 */ /* 0x000fe60008100412 */
[----:B------:R-:W-:Y:S05]  /*2e40*/  @P1 BRA `(.L_x_24) ;  /* 0x0000000000041947 */ /* 0x000fea0003800000 */
[----:B------:R-:W-:Y:S01]  /*2e50*/  BPT.TRAP 0x1 ;  /* 0x000000040000795c */ /* 0x000fe20000300000 */
.L_x_24:
[----:B------:R-:W-:Y:S01]  /*2e60*/  UIADD3 UR53, UR17, 0x1, URZ ;  /* 0x0000000111357890 */ /* 0x000fe2000fffe03f */
[C---:B------:R-:W-:Y:S01]  /*2e70*/  ISETP.GE.AND P2, PT, R3.reuse, 0x81, PT ;  /* 0x000000810300780c */ /* 0x040fe20003f46270 */
[----:B-1----:R-:W-:Y:S02]  /*2e80*/  VIADD R7, R3, 0x3f ;  /* 0x0000003f03077836 */ /* 0x002fe40000000000 */
[----:B------:R-:W-:Y:S01]  /*2e90*/  UISETP.NE.AND UP0, UPT, UR53, 0x5, UPT ;  /* 0x000000053500788c */ /* 0x000fe2000bf05270 */
[----:B------:R-:W-:Y:S02]  /*2ea0*/  VIADD R3, R16, 0x40 ;  /* 0x0000004010037836 */ /* 0x000fe40000000000 */
[----:B------:R-:W-:Y:S01]  /*2eb0*/  SHF.R.S32.HI R8, RZ, 0x1f, R7 ;  /* 0x0000001fff087819 */ /* 0x000fe20000011407 */
[----:B------:R-:W-:Y:S02]  /*2ec0*/  USEL UR6, URZ, 0x1, UP0 ;  /* 0x000000013f067887 */ /* 0x000fe40008000000 */
[----:B------:R-:W-:Y:S01]  /*2ed0*/  USEL UR53, UR53, URZ, UP0 ;  /* 0x0000003f35357287 */ /* 0x000fe20008000000 */
[----:B------:R-:W-:-:S03]  /*2ee0*/  LEA.HI R7, R8, R7, RZ, 0x6 ;  /* 0x0000000708077211 */ /* 0x000fc600078f30ff */
[----:B------:R-:W-:Y:S02]  /*2ef0*/  LOP3.LUT R19, R19, UR6, RZ, 0x3c, !PT ;  /* 0x0000000613137c12 */ /* 0x000fe4000f8e3cff */
[----:B------:R-:W-:Y:S01]  /*2f00*/  LEA.HI.SX32 R7, R7, 0xffffffff, 0x1a ;  /* 0xffffffff07077811 */ /* 0x000fe200078fd2ff */
[----:B------:R-:W-:Y:S06]  /*2f10*/  @!P2 BRA `(.L_x_25) ;  /* 0x0000001800bca947 */ /* 0x000fec0003800000 */
[----:B------:R-:W-:Y:S01]  /*2f20*/  IMAD.MOV.U32 R9, RZ, RZ, R4 ;  /* 0x000000ffff097224 */ /* 0x000fe200078e0004 */
[----:B------:R-:W-:Y:S01]  /*2f30*/  MOV R11, R6 ;  /* 0x00000006000b7202 */ /* 0x000fe20000000f00 */
[----:B------:R-:W-:-:S06]  /*2f40*/  ULDC UR18, c[0x0][0x604] ;  /* 0x0001810000127ab9 */ /* 0x000fcc0000000800 */
.L_x_36:
[----:B------:R-:W-:Y:S05]  /*2f50*/  @!P0 BRA `(.L_x_26) ;  /* 0x0000000000048947 */ /* 0x000fea0003800000 */
[----:B------:R-:W-:Y:S01]  /*2f60*/  BPT.TRAP 0x1 ;  /* 0x000000040000795c */ /* 0x000fe20000300000 */
.L_x_26:
[----:B------:R-:W-:Y:S01]  /*2f70*/  ULEA UR6, UR53, UR45, 0x3 ;  /* 0x0000002d35067291 */ /* 0x000fe2000f8e183f */
[----:B------:R-:W-:-:S08]  /*2f80*/  SHF.L.U32 R4, R19, 0x1f, RZ ;  /* 0x0000001f13047819 */ /* 0x000fd000000006ff */
[----:B------:R-:W1:Y:S02]  /*2f90*/  SYNCS.PHASECHK.TRANS64.TRYWAIT P2, [UR6+0xca00], R4 ;  /* 0x00ca0004ff0075a7 */ /* 0x000e640008040146 */
[----:B-1----:R-:W-:Y:S05]  /*2fa0*/  @!P2 BRA `(.L_x_27) ;  /* 0x0000006c0030a947 */ /* 0x002fea0003800000 */
.L_x_127:
[----:B------:R-:W-:Y:S01]  /*2fb0*/  UIMAD UR14, UR53, 0x180, UR48 ;  /* 0x00000180350e78a4 */ /* 0x000fe2000f8e0230 */
[----:B------:R-:W-:Y:S01]  /*2fc0*/  WARPGROUP.ARRIVE ;  /* 0x00000000000079c5 */ /* 0x000fe20000000000 */
[----:B------:R-:W-:Y:S01]  /*2fd0*/  UMOV UR15, 0xc0000010 ;  /* 0xc0000010000f7882 */ /* 0x000fe20000000000 */
[----:B------:R-:W-:Y:S01]  /*2fe0*/  UMOV UR7, 0xc0000010 ;  /* 0xc000001000077882 */ /* 0x000fe20000000000 */
[----:B------:R-:W-:Y:S02]  /*2ff0*/  UIADD3 UR6, UR14, 0x80, URZ ;  /* 0x000000800e067890 */ /* 0x000fe4000fffe03f */
[----:B------:R-:W-:Y:S01]  /*3000*/  UIADD3 UR10, UR14, 0x100, URZ ;  /* 0x000001000e0a7890 */ /* 0x000fe2000fffe03f */
[----:B------:R-:W-:Y:S02]  /*3010*/  UMOV UR11, 0xc0000010 ;  /* 0xc0000010000b7882 */ /* 0x000fe40000000000 */
[----:B------:R-:W-:Y:S03]  /*3020*/  HGMMA.64x64x16.F32 R24, gdesc[UR12], RZ, !UPT, gsb0 ;  /* 0x00e000000c1879f0 */ /* 0x000fe6000c0008ff */
[----:B------:R-:W-:-:S02]  /*3030*/  WARPGROUP.DEPBAR.LE gsb0, 0x0 ;  /* 0x00008000000079c5 */ /* 0x000fc40000010000 */
[----:B------:R-:W-:-:S06]  /*3040*/  WARPGROUP.ARRIVE ;  /* 0x00000000000079c5 */ /* 0x000fcc0000000000 */
[----:B------:R-:W-:Y:S03]  /*3050*/  HGMMA.64x64x16.F32 R24, gdesc[UR4], R24, gsb0 ;  /* 0x00e00000041879f0 */ /* 0x000fe60008000818 */
[----:B------:R-:W-:Y:S02]  /*3060*/  WARPGROUP.DEPBAR.LE gsb0, 0x0 ;  /* 0x00008000000079c5 */ /* 0x000fe40000010000 */
[----:B------:R-:W-:-:S06]  /*3070*/  WARPGROUP.ARRIVE ;  /* 0x00000000000079c5 */ /* 0x000fcc0000000000 */
[----:B------:R-:W-:Y:S01]  /*3080*/  HGMMA.64x64x16.F32 R24, gdesc[UR8], R24, gsb0 ;  /* 0x00e00000081879f0 */ /* 0x000fe20008000818 */
[----:B------:R-:W-:-:S04]  /*3090*/  UIADD3 UR10, UR53, 0x1, URZ ;  /* 0x00000001350a7890 */ /* 0x000fc8000fffe03f */
[----:B------:R-:W-:-:S04]  /*30a0*/  UISETP.NE.AND UP0, UPT, UR10, 0x5, UPT ;  /* 0x000000050a00788c */ /* 0x000fc8000bf05270 */
[----:B------:R-:W-:Y:S02]  /*30b0*/  USEL UR6, URZ, 0x1, UP0 ;  /* 0x000000013f067887 */ /* 0x000fe40008000000 */
[----:B------:R-:W-:-:S04]  /*30c0*/  USEL UR10, UR10, URZ, UP0 ;  /* 0x0000003f0a0a7287 */ /* 0x000fc80008000000 */
[----:B------:R-:W-:Y:S01]  /*30d0*/  LOP3.LUT R81, R19, UR6, RZ, 0x3c, !PT ;  /* 0x0000000613517c12 */ /* 0x000fe2000f8e3cff */
[----:B------:R-:W-:Y:S02]  /*30e0*/  WARPGROUP.DEPBAR.LE gsb0, 0x0 ;  /* 0x00008000000079c5 */ /* 0x000fe40000010000 */
[----:B------:R-:W-:Y:S05]  /*30f0*/  @!P0 BRA `(.L_x_28) ;  /* 0x0000000000048947 */ /* 0x000fea0003800000 */
[----:B------:R-:W-:Y:S01]  /*3100*/  BPT.TRAP 0x1 ;  /* 0x000000040000795c */ /* 0x000fe20000300000 */
.L_x_28:
[----:B-1----:R-:W-:Y:S01]  /*3110*/  FMNMX R4, R24, R9, !PT ;  /* 0x0000000918047209 */ /* 0x002fe20007800000 */
[----:B------:R-:W-:Y:S01]  /*3120*/  ULEA UR6, UR10, UR45, 0x3 ;  /* 0x0000002d0a067291 */ /* 0x000fe2000f8e183f */
[----:B------:R-:W-:Y:S02]  /*3130*/  FMNMX R8, R26, R11, !PT ;  /* 0x0000000b1a087209 */ /* 0x000fe40007800000 */
[----:B------:R-:W-:Y:S02]  /*3140*/  FMNMX R13, R25, R4, !PT ;  /* 0x00000004190d7209 */ /* 0x000fe40007800000 */
[----:B------:R-:W-:Y:S02]  /*3150*/  FMNMX R15, R27, R8, !PT ;  /* 0x000000081b0f7209 */ /* 0x000fe40007800000 */
[----:B------:R-:W-:Y:S02]  /*3160*/  FMNMX R4, R28, R13, !PT ;  /* 0x0000000d1c047209 */ /* 0x000fe40007800000 */
[----:B------:R-:W-:-:S02]  /*3170*/  FMNMX R8, R30, R15, !PT ;  /* 0x0000000f1e087209 */ /* 0x000fc40007800000 */
[----:B------:R-:W-:Y:S02]  /*3180*/  FMNMX R13, R29, R4, !PT ;  /* 0x000000041d0d7209 */ /* 0x000fe40007800000 */
[----:B------:R-:W-:Y:S02]  /*3190*/  FMNMX R15, R31, R8, !PT ;  /* 0x000000081f0f7209 */ /* 0x000fe40007800000 */
[----:B------:R-:W-:Y:S02]  /*31a0*/  FMNMX R4, R32, R13, !PT ;  /* 0x0000000d20047209 */ /* 0x000fe40007800000 */
[----:B------:R-:W-:Y:S02]  /*31b0*/  FMNMX R8, R34, R15, !PT ;  /* 0x0000000f22087209 */ /* 0x000fe40007800000 */
[----:B------:R-:W-:Y:S02]  /*31c0*/  FMNMX R13, R33, R4, !PT ;  /* 0x00000004210d7209 */ /* 0x000fe40007800000 */
[----:B------:R-:W-:-:S02]  /*31d0*/  FMNMX R15, R35, R8, !PT ;  /* 0x00000008230f7209 */ /* 0x000fc40007800000 */
[----:B------:R-:W-:-:S04]  /*31e0*/  FMNMX R4, R36, R13, !PT ;  /* 0x0000000d24047209 */ /* 0x000fc80007800000 */
        /* <DEDUP_REMOVED lines=8> */
[----:B------:R-:W-:-:S05]  /*3270*/  FMNMX R6, R53, R4, !PT ;  /* 0x0000000435067209 */ /* 0x000fca0007800000 */
[----:B------:R-:W1:Y:S02]  /*3280*/  SHFL.BFLY PT, R13, R6, 0x1, 0x1f ;  /* 0x0c201f00060d7f89 */ /* 0x000e6400000e0000 */
[----:B-1----:R-:W-:Y:S02]  /*3290*/  FMNMX R13, R6, R13, !PT ;  /* 0x0000000d060d7209 */ /* 0x002fe40007800000 */
[----:B------:R-:W-:-:S03]  /*32a0*/  FMNMX R6, R38, R15, !PT ;  /* 0x0000000f26067209 */ /* 0x000fc60007800000 */
[----:B------:R-:W1:Y:S02]  /*32b0*/  SHFL.BFLY PT, R4, R13, 0x2, 0x1f ;  /* 0x0c401f000d047f89 */ /* 0x000e6400000e0000 */
[----:B-1----:R-:W-:Y:S02]  /*32c0*/  FMNMX R4, R13, R4, !PT ;  /* 0x000000040d047209 */ /* 0x002fe40007800000 */
[----:B------:R-:W-:Y:S02]  /*32d0*/  FMNMX R13, R39, R6, !PT ;  /* 0x00000006270d7209 */ /* 0x000fe40007800000 */
[----:B------:R-:W-:Y:S02]  /*32e0*/  FSETP.NEU.AND P2, PT, R4, -INF , PT ;  /* 0xff8000000400780b */ /* 0x000fe40003f4d000 */
[----:B------:R-:W-:Y:S02]  /*32f0*/  FMNMX R6, R42, R13, !PT ;  /* 0x0000000d2a067209 */ /* 0x000fe40007800000 */
[----:B------:R-:W-:-:S02]  /*3300*/  FSEL R8, R4, RZ, P2 ;  /* 0x000000ff04087208 */ /* 0x000fc40001000000 */
[----:B------:R-:W-:-:S03]  /*3310*/  FMNMX R13, R43, R6, !PT ;  /* 0x000000062b0d7209 */ /* 0x000fc60007800000 */
[----:B------:R-:W-:Y:S01]  /*3320*/  FMUL R10, R8, UR18 ;  /* 0x00000012080a7c20 */ /* 0x000fe20008400000 */
[----:B------:R-:W-:Y:S01]  /*3330*/  FMNMX R6, R46, R13, !PT ;  /* 0x0000000d2e067209 */ /* 0x000fe20007800000 */
[----:B------:R-:W-:Y:S02]  /*3340*/  FADD R8, -R8, R9 ;  /* 0x0000000908087221 */ /* 0x000fe40000000100 */
[--C-:B------:R-:W-:Y:S01]  /*3350*/  FFMA R24, R24, UR18, -R10.reuse ;  /* 0x0000001218187c23 */ /* 0x100fe2000800080a */
[--C-:B------:R-:W-:Y:S01]  /*3360*/  FFMA R25, R25, UR18, -R10.reuse ;  /* 0x0000001219197c23 */ /* 0x100fe2000800080a */
[--C-:B------:R-:W-:Y:S01]  /*3370*/  FFMA R28, R28, UR18, -R10.reuse ;  /* 0x000000121c1c7c23 */ /* 0x100fe2000800080a */
[----:B------:R-:W-:Y:S01]  /*3380*/  FMNMX R13, R47, R6, !PT ;  /* 0x000000062f0d7209 */ /* 0x000fe20007800000 */
[--C-:B------:R-:W-:Y:S01]  /*3390*/  FFMA R32, R32, UR18, -R10.reuse ;  /* 0x0000001220207c23 */ /* 0x100fe2000800080a */
[----:B------:R-:W-:Y:S01]  /*33a0*/  FSETP.GEU.AND P5, PT, R24, -126, PT ;  /* 0xc2fc00001800780b */ /* 0x000fe20003fae000 */
[--C-:B------:R-:W-:Y:S01]  /*33b0*/  FFMA R29, R29, UR18, -R10.reuse ;  /* 0x000000121d1d7c23 */ /* 0x100fe2000800080a */
[----:B------:R-:W-:Y:S01]  /*33c0*/  FSETP.GEU.AND P3, PT, R25, -126, PT ;  /* 0xc2fc00001900780b */ /* 0x000fe20003f6e000 */
[--C-:B------:R-:W-:Y:S01]  /*33d0*/  FFMA R33, R33, UR18, -R10.reuse ;  /* 0x0000001221217c23 */ /* 0x100fe2000800080a */
[----:B------:R-:W-:Y:S01]  /*33e0*/  FSETP.GEU.AND P2, PT, R28, -126, PT ;  /* 0xc2fc00001c00780b */ /* 0x000fe20003f4e000 */
[--C-:B------:R-:W-:Y:S01]  /*33f0*/  FFMA R36, R36, UR18, -R10.reuse ;  /* 0x0000001224247c23 */ /* 0x100fe2000800080a */
[----:B------:R-:W-:Y:S01]  /*3400*/  FMNMX R6, R50, R13, !PT ;  /* 0x0000000d32067209 */ /* 0x000fe20007800000 */
[--C-:B------:R-:W-:Y:S01]  /*3410*/  FFMA R37, R37, UR18, -R10.reuse ;  /* 0x0000001225257c23 */ /* 0x100fe2000800080a */
[----:B------:R-:W-:Y:S01]  /*3420*/  FSETP.GEU.AND P6, PT, R32, -126, PT ;  /* 0xc2fc00002000780b */ /* 0x000fe20003fce000 */
[--C-:B------:R-:W-:Y:S01]  /*3430*/  FFMA R41, R41, UR18, -R10.reuse ;  /* 0x0000001229297c23 */ /* 0x100fe2000800080a */
[----:B------:R-:W-:Y:S01]  /*3440*/  FSETP.GEU.AND P4, PT, R29, -126, PT ;  /* 0xc2fc00001d00780b */ /* 0x000fe20003f8e000 */
[--C-:B------:R-:W-:Y:S01]  /*3450*/  FFMA R40, R40, UR18, -R10.reuse ;  /* 0x0000001228287c23 */ /* 0x100fe2000800080a */
[----:B------:R-:W-:Y:S01]  /*3460*/  FMNMX R13, R51, R6, !PT ;  /* 0x00000006330d7209 */ /* 0x000fe20007800000 */
[----:B------:R-:W-:Y:S01]  /*3470*/  @!P5 FMUL R24, R24, 0.5 ;  /* 0x3f0000001818d820 */ /* 0x000fe20000400000 */
[--C-:B------:R-:W-:Y:S01]  /*3480*/  FFMA R44, R44, UR18, -R10.reuse ;  /* 0x000000122c2c7c23 */ /* 0x100fe2000800080a */
[----:B------:R-:W-:Y:S01]  /*3490*/  @!P3 FMUL R25, R25, 0.5 ;  /* 0x3f0000001919b820 */ /* 0x000fe20000400000 */
[----:B------:R-:W-:Y:S01]  /*34a0*/  FMNMX R6, R54, R13, !PT ;  /* 0x0000000d36067209 */ /* 0x000fe20007800000 */
[----:B------:R-:W-:Y:S01]  /*34b0*/  @!P2 FMUL R28, R28, 0.5 ;  /* 0x3f0000001c1ca820 */ /* 0x000fe20000400000 */
[--C-:B------:R-:W-:Y:S01]  /*34c0*/  FFMA R45, R45, UR18, -R10.reuse ;  /* 0x000000122d2d7c23 */ /* 0x100fe2000800080a */
[----:B------:R-:W1:Y:S01]  /*34d0*/  MUFU.EX2 R24, R24 ;  /* 0x0000001800187308 */ /* 0x000e620000000800 */
[----:B------:R-:W-:Y:S01]  /*34e0*/  FMNMX R6, R55, R6, !PT ;  /* 0x0000000637067209 */ /* 0x000fe20007800000 */
[----:B------:R-:W-:Y:S01]  /*34f0*/  @!P6 FMUL R32, R32, 0.5 ;  /* 0x3f0000002020e820 */ /* 0x000fe20000400000 */
[--C-:B------:R-:W-:Y:S01]  /*3500*/  FFMA R48, R48, UR18, -R10.reuse ;  /* 0x0000001230307c23 */ /* 0x100fe2000800080a */
[----:B------:R-:W-:Y:S01]  /*3510*/  @!P4 FMUL R29, R29, 0.5 ;  /* 0x3f0000001d1dc820 */ /* 0x000fe20000400000 */
[--C-:B------:R-:W-:Y:S01]  /*3520*/  FFMA R49, R49, UR18, -R10.reuse ;  /* 0x0000001231317c23 */ /* 0x100fe2000800080a */
[----:B------:R-:W2:Y:S01]  /*3530*/  SHFL.BFLY PT, R13, R6, 0x1, 0x1f ;  /* 0x0c201f00060d7f89 */ /* 0x000ea200000e0000 */
[--C-:B------:R-:W-:Y:S01]  /*3540*/  FFMA R53, R53, UR18, -R10.reuse ;  /* 0x0000001235357c23 */ /* 0x100fe2000800080a */
[----:B------:R-:W3:Y:S01]  /*3550*/  MUFU.EX2 R25, R25 ;  /* 0x0000001900197308 */ /* 0x000ee20000000800 */
[----:B------:R-:W-:Y:S01]  /*3560*/  FFMA R52, R52, UR18, -R10 ;  /* 0x0000001234347c23 */ /* 0x000fe2000800080a */
[----:B------:R-:W-:-:S06]  /*3570*/  FMUL R8, R8, UR18 ;  /* 0x0000001208087c20 */ /* 0x000fcc0008400000 */
[----:B------:R-:W4:Y:S01]  /*3580*/  MUFU.EX2 R28, R28 ;  /* 0x0000001c001c7308 */ /* 0x000f220000000800 */
[----:B-1----:R-:W-:Y:S01]  /*3590*/  @!P5 FMUL R24, R24, R24 ;  /* 0x000000181818d220 */ /* 0x002fe20000400000 */
[----:B------:R-:W-:-:S06]  /*35a0*/  FSETP.GEU.AND P5, PT, R33, -126, PT ;  /* 0xc2fc00002100780b */ /* 0x000fcc0003fae000 */
[----:B------:R-:W1:Y:S01]  /*35b0*/  MUFU.EX2 R32, R32 ;  /* 0x0000002000207308 */ /* 0x000e620000000800 */
[----:B---3--:R-:W-:Y:S01]  /*35c0*/  @!P3 FMUL R25, R25, R25 ;  /* 0x000000191919b220 */ /* 0x008fe20000400000 */
[----:B------:R-:W-:Y:S02]  /*35d0*/  FSETP.GEU.AND P3, PT, R36, -126, PT ;  /* 0xc2fc00002400780b */ /* 0x000fe40003f6e000 */
[----:B--2---:R-:W-:-:S03]  /*35e0*/  FMNMX R6, R6, R13, !PT ;  /* 0x0000000d06067209 */ /* 0x004fc60007800000 */
[----:B------:R-:W-:Y:S01]  /*35f0*/  @!P5 FMUL R33, R33, 0.5 ;  /* 0x3f0000002121d820 */ /* 0x000fe20000400000 */
[----:B------:R-:W2:Y:S01]  /*3600*/  MUFU.EX2 R29, R29 ;  /* 0x0000001d001d7308 */ /* 0x000ea20000000800 */
[----:B----4-:R-:W-:Y:S01]  /*3610*/  @!P2 FMUL R28, R28, R28 ;  /* 0x0000001c1c1ca220 */ /* 0x010fe20000400000 */
[----:B------:R-:W-:Y:S01]  /*3620*/  FSETP.GEU.AND P2, PT, R37, -126, PT ;  /* 0xc2fc00002500780b */ /* 0x000fe20003f4e000 */
[----:B------:R-:W3:Y:S04]  /*3630*/  SHFL.BFLY PT, R19, R6, 0x2, 0x1f ;  /* 0x0c401f0006137f89 */ /* 0x000ee800000e0000 */
[----:B------:R-:W-:Y:S01]  /*3640*/  @!P3 FMUL R36, R36, 0.5 ;  /* 0x3f0000002424b820 */ /* 0x000fe20000400000 */
[----:B------:R-:W4:Y:S01]  /*3650*/  MUFU.EX2 R33, R33 ;  /* 0x0000002100217308 */ /* 0x000f220000000800 */
        /* <DEDUP_REMOVED lines=8> */
[----:B----4-:R-:W-:Y:S01]  /*36e0*/  @!P5 FMUL R33, R33, R33 ;  /* 0x000000212121d220 */ /* 0x010fe20000400000 */
[----:B------:R-:W-:Y:S02]  /*36f0*/  FSETP.GEU.AND P5, PT, R44, -126, PT ;  /* 0xc2fc00002c00780b */ /* 0x000fe40003fae000 */
[----:B---3--:R-:W-:-:S03]  /*3700*/  FMNMX R6, R6, R19, !PT ;  /* 0x0000001306067209 */ /* 0x008fc60007800000 */
[----:B------:R-:W-:Y:S01]  /*3710*/  @!P4 FMUL R40, R40, 0.5 ;  /* 0x3f0000002828c820 */ /* 0x000fe20000400000 */
[----:B------:R-:W3:Y:S01]  /*3720*/  MUFU.EX2 R12, R41 ;  /* 0x00000029000c7308 */ /* 0x000ee20000000800 */
[----:B-1----:R-:W-:Y:S01]  /*3730*/  @!P3 FMUL R36, R36, R36 ;  /* 0x000000242424b220 */ /* 0x002fe20000400000 */
[----:B------:R-:W-:-:S05]  /*3740*/  FSETP.GEU.AND P3, PT, R45, -126, PT ;  /* 0xc2fc00002d00780b */ /* 0x000fca0003f6e000 */
[----:B------:R-:W-:Y:S01]  /*3750*/  @!P5 FMUL R44, R44, 0.5 ;  /* 0x3f0000002c2cd820 */ /* 0x000fe20000400000 */
[----:B------:R1:W4:Y:S01]  /*3760*/  MUFU.EX2 R13, R40 ;  /* 0x00000028000d7308 */ /* 0x0003220000000800 */
[----:B--2---:R-:W-:Y:S01]  /*3770*/  @!P2 FMUL R37, R37, R37 ;  /* 0x000000252525a220 */ /* 0x004fe20000400000 */
[----:B------:R-:W-:-:S05]  /*3780*/  FSETP.GEU.AND P2, PT, R48, -126, PT ;  /* 0xc2fc00003000780b */ /* 0x000fca0003f4e000 */
[----:B------:R-:W-:Y:S01]  /*3790*/  @!P3 FMUL R45, R45, 0.5 ;  /* 0x3f0000002d2db820 */ /* 0x000fe20000400000 */
[----:B------:R-:W2:Y:S01]  /*37a0*/  MUFU.EX2 R15, R44 ;  /* 0x0000002c000f7308 */ /* 0x000ea20000000800 */
[----:B---3--:R-:W-:Y:S01]  /*37b0*/  @!P6 FMUL R12, R12, R12 ;  /* 0x0000000c0c0ce220 */ /* 0x008fe20000400000 */
[----:B------:R-:W-:-:S03]  /*37c0*/  FSETP.NEU.AND P6, PT, R6, -INF , PT ;  /* 0xff8000000600780b */ /* 0x000fc60003fcd000 */
[----:B------:R-:W-:Y:S01]  /*37d0*/  FADD R9, R25, R12 ;  /* 0x0000000c19097221 */ /* 0x000fe20000000000 */
[----:B-1----:R-:W-:Y:S01]  /*37e0*/  FSEL R40, R6, RZ, P6 ;  /* 0x000000ff06287208 */ /* 0x002fe20003000000 */
[----:B------:R-:W-:Y:S01]  /*37f0*/  @!P2 FMUL R48, R48, 0.5 ;  /* 0x3f0000003030a820 */ /* 0x000fe20000400000 */
[----:B------:R-:W1:Y:S01]  /*3800*/  MUFU.EX2 R14, R45 ;  /* 0x0000002d000e7308 */ /* 0x000e620000000800 */
[----:B----4-:R-:W-:Y:S01]  /*3810*/  @!P4 FMUL R13, R13, R13 ;  /* 0x0000000d0d0dc220 */ /* 0x010fe20000400000 */
[----:B------:R-:W-:Y:S01]  /*3820*/  FSETP.GEU.AND P4, PT, R49, -126, PT ;  /* 0xc2fc00003100780b */ /* 0x000fe20003f8e000 */
[----:B------:R-:W-:Y:S01]  /*3830*/  FMUL R23, R40, UR18 ;  /* 0x0000001228177c20 */ /* 0x000fe20008400000 */
[----:B------:R-:W-:Y:S01]  /*3840*/  FSETP.GEU.AND P6, PT, R52, -126, PT ;  /* 0xc2fc00003400780b */ /* 0x000fe20003fce000 */
[----:B------:R-:W-:Y:S01]  /*3850*/  FADD R40, -R40, R11 ;  /* 0x0000000b28287221 */ /* 0x000fe20000000100 */
[----:B------:R-:W-:Y:S01]  /*3860*/  FADD R11, R24, R13 ;  /* 0x0000000d180b7221 */ /* 0x000fe20000000000 */
[--C-:B------:R-:W-:Y:S01]  /*3870*/  FFMA R26, R26, UR18, -R23.reuse ;  /* 0x000000121a1a7c23 */ /* 0x100fe20008000817 */
[----:B------:R-:W3:Y:S01]  /*3880*/  MUFU.EX2 R19, R48 ;  /* 0x0000003000137308 */ /* 0x000ee20000000800 */
[----:B--2---:R-:W-:Y:S01]  /*3890*/  @!P5 FMUL R15, R15, R15 ;  /* 0x0000000f0f0fd220 */ /* 0x004fe20000400000 */
[----:B------:R-:W-:Y:S01]  /*38a0*/  FSETP.GEU.AND P5, PT, R53, -126, PT ;  /* 0xc2fc00003500780b */ /* 0x000fe20003fae000 */
[--C-:B------:R-:W-:Y:S01]  /*38b0*/  FFMA R27, R27, UR18, -R23.reuse ;  /* 0x000000121b1b7c23 */ /* 0x100fe20008000817 */
[--C-:B------:R-:W-:Y:S01]  /*38c0*/  FFMA R30, R30, UR18, -R23.reuse ;  /* 0x000000121e1e7c23 */ /* 0x100fe20008000817 */
[--C-:B------:R-:W-:Y:S01]  /*38d0*/  FFMA R34, R34, UR18, -R23.reuse ;  /* 0x0000001222227c23 */ /* 0x100fe20008000817 */
[--C-:B------:R-:W-:Y:S01]  /*38e0*/  FFMA R31, R31, UR18, -R23.reuse ;  /* 0x000000121f1f7c23 */ /* 0x100fe20008000817 */
[----:B------:R-:W-:Y:S01]  /*38f0*/  @!P4 FMUL R49, R49, 0.5 ;  /* 0x3f0000003131c820 */ /* 0x000fe20000400000 */
[--C-:B------:R-:W-:Y:S01]  /*3900*/  FFMA R43, R43, UR18, -R23.reuse ;  /* 0x000000122b2b7c23 */ /* 0x100fe20008000817 */
[----:B-1----:R-:W-:Y:S01]  /*3910*/  @!P3 FMUL R14, R14, R14 ;  /* 0x0000000e0e0eb220 */ /* 0x002fe20000400000 */
[----:B------:R-:W-:Y:S01]  /*3920*/  FSETP.GEU.AND P3, PT, R26, -126, PT ;  /* 0xc2fc00001a00780b */ /* 0x000fe20003f6e000 */
[----:B------:R-:W1:Y:S01]  /*3930*/  MUFU.EX2 R10, R49 ;  /* 0x00000031000a7308 */ /* 0x000e620000000800 */
[----:B------:R-:W-:Y:S01]  /*3940*/  @!P6 FMUL R52, R52, 0.5 ;  /* 0x3f0000003434e820 */ /* 0x000fe20000400000 */
[--C-:B------:R-:W-:Y:S01]  /*3950*/  FFMA R47, R47, UR18, -R23.reuse ;  /* 0x000000122f2f7c23 */ /* 0x100fe20008000817 */
[--C-:B------:R-:W-:Y:S01]  /*3960*/  FFMA R51, R51, UR18, -R23.reuse ;  /* 0x0000001233337c23 */ /* 0x100fe20008000817 */
[----:B------:R-:W-:Y:S01]  /*3970*/  @!P5 FMUL R53, R53, 0.5 ;  /* 0x3f0000003535d820 */ /* 0x000fe20000400000 */
[----:B------:R-:W-:Y:S01]  /*3980*/  FFMA R54, R54, UR18, -R23 ;  /* 0x0000001236367c23 */ /* 0x000fe20008000817 */
[----:B---3--:R-:W-:Y:S01]  /*3990*/  @!P2 FMUL R19, R19, R19 ;  /* 0x000000131313a220 */ /* 0x008fe20000400000 */
[----:B------:R-:W-:Y:S01]  /*39a0*/  FSETP.GEU.AND P2, PT, R27, -126, PT ;  /* 0xc2fc00001b00780b */ /* 0x000fe20003f4e000 */
[----:B------:R-:W2:Y:S01]  /*39b0*/  MUFU.EX2 R20, R53 ;  /* 0x0000003500147308 */ /* 0x000ea20000000800 */
[----:B------:R-:W-:Y:S01]  /*39c0*/  FMUL R40, R40, UR18 ;  /* 0x0000001228287c20 */ /* 0x000fe20008400000 */
[----:B------:R-:W-:-:S02]  /*39d0*/  F2FP.F16.F32.PACK_AB R24, R25, R24 ;  /* 0x000000181918723e */ /* 0x000fc400000000ff */
[----:B------:R-:W-:-:S04]  /*39e0*/  @!P3 FMUL R26, R26, 0.5 ;  /* 0x3f0000001a1ab820 */ /* 0x000fc80000400000 */
[----:B------:R-:W3:Y:S01]  /*39f0*/  MUFU.EX2 R21, R52 ;  /* 0x0000003400157308 */ /* 0x000ee20000000800 */
[----:B-1----:R-:W-:Y:S01]  /*3a00*/  @!P4 FMUL R10, R10, R10 ;  /* 0x0000000a0a0ac220 */ /* 0x002fe20000400000 */
[----:B------:R-:W-:Y:S02]  /*3a10*/  FSETP.GEU.AND P4, PT, R30, -126, PT ;  /* 0xc2fc00001e00780b */ /* 0x000fe40003f8e000 */
[----:B------:R-:W-:-:S04]  /*3a20*/  @!P2 FMUL R27, R27, 0.5 ;  /* 0x3f0000001b1ba820 */ /* 0x000fc80000400000 */
[----:B------:R1:W4:Y:S01]  /*3a30*/  MUFU.EX2 R41, R26 ;  /* 0x0000001a00297308 */ /* 0x0003220000000800 */
[----:B--2---:R-:W-:Y:S01]  /*3a40*/  @!P5 FMUL R20, R20, R20 ;  /* 0x000000141414d220 */ /* 0x004fe20000400000 */
[----:B------:R-:W-:-:S05]  /*3a50*/  FSETP.GEU.AND P5, PT, R34, -126, PT ;  /* 0xc2fc00002200780b */ /* 0x000fca0003fae000 */
[----:B------:R-:W-:Y:S01]  /*3a60*/  @!P4 FMUL R30, R30, 0.5 ;  /* 0x3f0000001e1ec820 */ /* 0x000fe20000400000 */
[----:B------:R2:W5:Y:S01]  /*3a70*/  MUFU.EX2 R44, R27 ;  /* 0x0000001b002c7308 */ /* 0x0005620000000800 */
[----:B-1----:R-:W-:Y:S01]  /*3a80*/  FFMA R26, R35, UR18, -R23 ;  /* 0x00000012231a7c23 */ /* 0x002fe20008000817 */
[----:B---3--:R-:W-:Y:S01]  /*3a90*/  @!P6 FMUL R21, R21, R21 ;  /* 0x000000151515e220 */ /* 0x008fe20000400000 */
[----:B------:R-:W-:-:S04]  /*3aa0*/  FSETP.GEU.AND P6, PT, R31, -126, PT ;  /* 0xc2fc00001f00780b */ /* 0x000fc80003fce000 */
[----:B------:R-:W-:Y:S01]  /*3ab0*/  @!P5 FMUL R34, R34, 0.5 ;  /* 0x3f0000002222d820 */ /* 0x000fe20000400000 */
[----:B------:R1:W3:Y:S01]  /*3ac0*/  MUFU.EX2 R45, R30 ;  /* 0x0000001e002d7308 */ /* 0x0002e20000000800 */
[----:B----4-:R-:W-:Y:S01]  /*3ad0*/  @!P3 FMUL R41, R41, R41 ;  /* 0x000000292929b220 */ /* 0x010fe20000400000 */
[----:B------:R-:W-:Y:S01]  /*3ae0*/  FSETP.GEU.AND P3, PT, R26, -126, PT ;  /* 0xc2fc00001a00780b */ /* 0x000fe20003f6e000 */
[----:B--2---:R-:W-:-:S05]  /*3af0*/  FFMA R27, R38, UR18, -R23 ;  /* 0x00000012261b7c23 */ /* 0x004fca0008000817 */
[----:B------:R-:W-:Y:S01]  /*3b00*/  @!P6 FMUL R31, R31, 0.5 ;  /* 0x3f0000001f1fe820 */ /* 0x000fe20000400000 */
[----:B------:R2:W4:Y:S01]  /*3b10*/  MUFU.EX2 R35, R34 ;  /* 0x0000002200237308 */ /* 0x0005220000000800 */
[----:B-1----:R-:W-:Y:S01]  /*3b20*/  FFMA R30, R39, UR18, -R23 ;  /* 0x00000012271e7c23 */ /* 0x002fe20008000817 */
[----:B-----5:R-:W-:Y:S01]  /*3b30*/  @!P2 FMUL R44, R44, R44 ;  /* 0x0000002c2c2ca220 */ /* 0x020fe20000400000 */
[----:B------:R-:W-:-:S03]  /*3b40*/  FSETP.GEU.AND P2, PT, R27, -126, PT ;  /* 0xc2fc00001b00780b */ /* 0x000fc60003f4e000 */
[----:B------:R-:W-:Y:S01]  /*3b50*/  @!P3 FMUL R26, R26, 0.5 ;  /* 0x3f0000001a1ab820 */ /* 0x000fe20000400000 */
[----:B------:R-:W-:Y:S01]  /*3b60*/  F2FP.F16.F32.PACK_AB R25, R44, R41 ;  /* 0x000000292c19723e */ /* 0x000fe200000000ff */
[----:B------:R1:W5:Y:S01]  /*3b70*/  MUFU.EX2 R48, R31 ;  /* 0x0000001f00307308 */ /* 0x0003620000000800 */
[----:B---3--:R-:W-:Y:S01]  /*3b80*/  @!P4 FMUL R45, R45, R45 ;  /* 0x0000002d2d2dc220 */ /* 0x008fe20000400000 */
[----:B------:R-:W-:Y:S01]  /*3b90*/  FSETP.GEU.AND P4, PT, R30, -126, PT ;  /* 0xc2fc00001e00780b */ /* 0x000fe20003f8e000 */
[----:B--2---:R-:W-:-:S05]  /*3ba0*/  FADD R34, R36, R21 ;  /* 0x0000001524227221 */ /* 0x004fca0000000000 */
[----:B------:R2:W3:Y:S01]  /*3bb0*/  MUFU.EX2 R38, R26 ;  /* 0x0000001a00267308 */ /* 0x0004e20000000800 */
[----:B-1----:R-:W-:Y:S01]  /*3bc0*/  FFMA R31, R42, UR18, -R23 ;  /* 0x000000122a1f7c23 */ /* 0x002fe20008000817 */
[----:B------:R-:W-:Y:S01]  /*3bd0*/  @!P2 FMUL R27, R27, 0.5 ;  /* 0x3f0000001b1ba820 */ /* 0x000fe20000400000 */
[----:B----4-:R-:W-:Y:S01]  /*3be0*/  @!P5 FMUL R35, R35, R35 ;  /* 0x000000232323d220 */ /* 0x010fe20000400000 */
[----:B------:R-:W-:-:S03]  /*3bf0*/  FSETP.GEU.AND P5, PT, R43, -126, PT ;  /* 0xc2fc00002b00780b */ /* 0x000fc60003fae000 */
[----:B------:R-:W-:Y:S01]  /*3c00*/  @!P4 FMUL R30, R30, 0.5 ;  /* 0x3f0000001e1ec820 */ /* 0x000fe20000400000 */
[----:B------:R1:W4:Y:S01]  /*3c10*/  MUFU.EX2 R39, R27 ;  /* 0x0000001b00277308 */ /* 0x0003220000000800 */
[----:B--2---:R-:W-:Y:S01]  /*3c20*/  FFMA R26, R46, UR18, -R23 ;  /* 0x000000122e1a7c23 */ /* 0x004fe20008000817 */
[----:B-----5:R-:W-:Y:S01]  /*3c30*/  @!P6 FMUL R48, R48, R48 ;  /* 0x000000303030e220 */ /* 0x020fe20000400000 */
[----:B------:R-:W-:-:S05]  /*3c40*/  FSETP.GEU.AND P6, PT, R31, -126, PT ;  /* 0xc2fc00001f00780b */ /* 0x000fca0003fce000 */
[----:B------:R2:W5:Y:S01]  /*3c50*/  MUFU.EX2 R42, R30 ;  /* 0x0000001e002a7308 */ /* 0x0005620000000800 */
[----:B---3--:R-:W-:Y:S01]  /*3c60*/  @!P3 FMUL R38, R38, R38 ;  /* 0x000000262626b220 */ /* 0x008fe20000400000 */
[----:B------:R-:W-:Y:S01]  /*3c70*/  FSETP.GEU.AND P3, PT, R26, -126, PT ;  /* 0xc2fc00001a00780b */ /* 0x000fe20003f6e000 */
[----:B------:R-:W-:Y:S01]  /*3c80*/  @!P5 FMUL R43, R43, 0.5 ;  /* 0x3f0000002b2bd820 */ /* 0x000fe20000400000 */
[--C-:B-1----:R-:W-:Y:S01]  /*3c90*/  FFMA R27, R50, UR18, -R23.reuse ;  /* 0x00000012321b7c23 */ /* 0x102fe20008000817 */
[----:B------:R-:W-:-:S03]  /*3ca0*/  FFMA R23, R55, UR18, -R23 ;  /* 0x0000001237177c23 */ /* 0x000fc60008000817 */
[----:B------:R-:W-:Y:S01]  /*3cb0*/  @!P6 FMUL R31, R31, 0.5 ;  /* 0x3f0000001f1fe820 */ /* 0x000fe20000400000 */
[----:B----4-:R-:W-:Y:S01]  /*3cc0*/  @!P2 FMUL R39, R39, R39 ;  /* 0x000000272727a220 */ /* 0x010fe20000400000 */
[----:B------:R-:W1:Y:S01]  /*3cd0*/  MUFU.EX2 R43, R43 ;  /* 0x0000002b002b7308 */ /* 0x000e620000000800 */
[----:B------:R-:W-:Y:S01]  /*3ce0*/  FSETP.GEU.AND P2, PT, R47, -126, PT ;  /* 0xc2fc00002f00780b */ /* 0x000fe20003f4e000 */
[----:B--2---:R-:W-:Y:S01]  /*3cf0*/  FADD R30, R32, R19 ;  /* 0x00000013201e7221 */ /* 0x004fe20000000000 */
[----:B------:R-:W-:Y:S02]  /*3d00*/  F2FP.F16.F32.PACK_AB R32, R33, R32 ;  /* 0x000000202120723e */ /* 0x000fe400000000ff */
[----:B------:R-:W-:Y:S01]  /*3d10*/  @!P3 FMUL R26, R26, 0.5 ;  /* 0x3f0000001a1ab820 */ /* 0x000fe20000400000 */
[----:B------:R-:W-:Y:S01]  /*3d20*/  FADD R11, R11, R30 ;  /* 0x0000001e0b0b7221 */ /* 0x000fe20000000000 */
[----:B-----5:R-:W-:Y:S01]  /*3d30*/  @!P4 FMUL R42, R42, R42 ;  /* 0x0000002a2a2ac220 */ /* 0x020fe20000400000 */
[----:B------:R-:W2:Y:S01]  /*3d40*/  MUFU.EX2 R46, R31 ;  /* 0x0000001f002e7308 */ /* 0x000ea20000000800 */
[----:B------:R-:W-:-:S05]  /*3d50*/  FSETP.GEU.AND P4, PT, R27, -126, PT ;  /* 0xc2fc00001b00780b */ /* 0x000fca0003f8e000 */
[----:B------:R-:W-:Y:S02]  /*3d60*/  @!P2 FMUL R47, R47, 0.5 ;  /* 0x3f0000002f2fa820 */ /* 0x000fe40000400000 */
[----:B------:R3:W4:Y:S01]  /*3d70*/  MUFU.EX2 R50, R26 ;  /* 0x0000001a00327308 */ /* 0x0007220000000800 */
[----:B-1----:R-:W-:Y:S01]  /*3d80*/  @!P5 FMUL R43, R43, R43 ;  /* 0x0000002b2b2bd220 */ /* 0x002fe20000400000 */
[----:B------:R-:W-:-:S04]  /*3d90*/  FSETP.GEU.AND P5, PT, R54, -126, PT ;  /* 0xc2fc00003600780b */ /* 0x000fc80003fae000 */
[----:B------:R-:W-:Y:S02]  /*3da0*/  @!P4 FMUL R27, R27, 0.5 ;  /* 0x3f0000001b1bc820 */ /* 0x000fe40000400000 */
[----:B------:R-:W1:Y:S01]  /*3db0*/  MUFU.EX2 R47, R47 ;  /* 0x0000002f002f7308 */ /* 0x000e620000000800 */
[----:B--2---:R-:W-:Y:S01]  /*3dc0*/  @!P6 FMUL R46, R46, R46 ;  /* 0x0000002e2e2ee220 */ /* 0x004fe20000400000 */
[----:B------:R-:W-:Y:S01]  /*3dd0*/  FSETP.GEU.AND P6, PT, R51, -126, PT ;  /* 0xc2fc00003300780b */ /* 0x000fe20003fce000 */
[----:B---3--:R-:W-:Y:S01]  /*3de0*/  FADD R26, R33, R10 ;  /* 0x0000000a211a7221 */ /* 0x008fe20000000000 */
[----:B------:R-:W-:-:S03]  /*3df0*/  F2FP.F16.F32.PACK_AB R33, R38, R35 ;  /* 0x000000232621723e */ /* 0x000fc600000000ff */
[----:B------:R-:W-:Y:S01]  /*3e00*/  @!P5 FMUL R54, R54, 0.5 ;  /* 0x3f0000003636d820 */ /* 0x000fe20000400000 */
[----:B------:R2:W3:Y:S01]  /*3e10*/  MUFU.EX2 R52, R27 ;  /* 0x0000001b00347308 */ /* 0x0004e20000000800 */
[----:B----4-:R-:W-:Y:S01]  /*3e20*/  @!P3 FMUL R50, R50, R50 ;  /* 0x000000323232b220 */ /* 0x010fe20000400000 */
[----:B------:R-:W-:Y:S01]  /*3e30*/  FSETP.GEU.AND P3, PT, R23, -126, PT ;  /* 0xc2fc00001700780b */ /* 0x000fe20003f6e000 */
[----:B------:R-:W-:Y:S01]  /*3e40*/  FADD R31, R9, R26 ;  /* 0x0000001a091f7221 */ /* 0x000fe20000000000 */
[----:B------:R-:W-:-:S03]  /*3e50*/  FADD R26, R29, R14 ;  /* 0x0000000e1d1a7221 */ /* 0x000fc60000000000 */
[----:B------:R-:W-:Y:S01]  /*3e60*/  @!P6 FMUL R51, R51, 0.5 ;  /* 0x3f0000003333e820 */ /* 0x000fe20000400000 */
[----:B------:R-:W4:Y:S01]  /*3e70*/  MUFU.EX2 R54, R54 ;  /* 0x0000003600367308 */ /* 0x000f220000000800 */
[----:B-1----:R-:W-:Y:S01]  /*3e80*/  @!P2 FMUL R47, R47, R47 ;  /* 0x0000002f2f2fa220 */ /* 0x002fe20000400000 */
[----:B------:R-:W-:Y:S01]  /*3e90*/  FSETP.GEU.AND P2, PT, R8, -126, PT ;  /* 0xc2fc00000800780b */ /* 0x000fe20003f4e000 */
[----:B--2---:R-:W-:Y:S02]  /*3ea0*/  FADD R27, R37, R20 ;  /* 0x00000014251b7221 */ /* 0x004fe40000000000 */
[----:B------:R-:W-:Y:S01]  /*3eb0*/  FADD R30, R48, R47 ;  /* 0x0000002f301e7221 */ /* 0x000fe20000000000 */
[----:B------:R-:W-:Y:S01]  /*3ec0*/  F2FP.F16.F32.PACK_AB R47, R47, R50 ;  /* 0x000000322f2f723e */ /* 0x000fe200000000ff */
[----:B------:R-:W-:Y:S01]  /*3ed0*/  @!P3 FMUL R23, R23, 0.5 ;  /* 0x3f0000001717b820 */ /* 0x000fe20000400000 */
[----:B------:R-:W1:Y:S01]  /*3ee0*/  MUFU.EX2 R51, R51 ;  /* 0x0000003300337308 */ /* 0x000e620000000800 */
[----:B---3--:R-:W-:Y:S01]  /*3ef0*/  @!P4 FMUL R52, R52, R52 ;  /* 0x000000343434c220 */ /* 0x008fe20000400000 */
[----:B------:R-:W-:Y:S01]  /*3f00*/  FSETP.GEU.AND P4, PT, R40, -126, PT ;  /* 0xc2fc00002800780b */ /* 0x000fe20003f8e000 */
[----:B------:R-:W-:Y:S01]  /*3f10*/  FADD R26, R26, R27 ;  /* 0x0000001b1a1a7221 */ /* 0x000fe20000000000 */
[----:B------:R-:W-:Y:S01]  /*3f20*/  FADD R27, R45, R50 ;  /* 0x000000322d1b7221 */ /* 0x000fe20000000000 */
[----:B------:R-:W-:Y:S01]  /*3f30*/  FADD R53, R35, R52 ;  /* 0x0000003423357221 */ /* 0x000fe20000000000 */
[----:B------:R-:W-:Y:S01]  /*3f40*/  F2FP.F16.F32.PACK_AB R35, R42, R39 ;  /* 0x000000272a23723e */ /* 0x000fe200000000ff */
[----:B------:R-:W-:Y:S01]  /*3f50*/  @!P2 FMUL R8, R8, 0.5 ;  /* 0x3f0000000808a820 */ /* 0x000fe20000400000 */
[----:B------:R2:W3:Y:S01]  /*3f60*/  MUFU.EX2 R49, R23 ;  /* 0x0000001700317308 */ /* 0x0004e20000000800 */
[----:B----4-:R-:W-:Y:S01]  /*3f70*/  @!P5 FMUL R54, R54, R54 ;  /* 0x000000363636d220 */ /* 0x010fe20000400000 */
[----:B------:R-:W-:-:S03]  /*3f80*/  FADD R26, R31, R26 ;  /* 0x0000001a1f1a7221 */ /* 0x000fc60000000000 */
[----:B------:R-:W-:Y:S02]  /*3f90*/  FADD R82, R39, R54 ;  /* 0x0000003627527221 */ /* 0x000fe40000000000 */
[----:B------:R-:W-:Y:S01]  /*3fa0*/  @!P4 FMUL R40, R40, 0.5 ;  /* 0x3f0000002828c820 */ /* 0x000fe20000400000 */
[----:B------:R4:W5:Y:S01]  /*3fb0*/  MUFU.EX2 R9, R8 ;  /* 0x0000000800097308 */ /* 0x0009620000000800 */
[----:B--2---:R-:W-:Y:S01]  /*3fc0*/  FADD R23, R28, R15 ;  /* 0x0000000f1c177221 */ /* 0x004fe20000000000 */
[----:B-1----:R-:W-:Y:S01]  /*3fd0*/  @!P6 FMUL R51, R51, R51 ;  /* 0x000000333333e220 */ /* 0x002fe20000400000 */
[----:B------:R-:W-:Y:S02]  /*3fe0*/  FADD R27, R27, R82 ;  /* 0x000000521b1b7221 */ /* 0x000fe40000000000 */
[----:B------:R-:W-:Y:S01]  /*3ff0*/  FADD R34, R23, R34 ;  /* 0x0000002217227221 */ /* 0x000fe20000000000 */
[----:B------:R-:W-:Y:S01]  /*4000*/  FADD R23, R44, R43 ;  /* 0x0000002b2c177221 */ /* 0x000fe20000000000 */
[----:B------:R-:W-:Y:S01]  /*4010*/  FADD R80, R38, R51 ;  /* 0x0000003326507221 */ /* 0x000fe20000000000 */
[----:B------:R-:W1:Y:S01]  /*4020*/  MUFU.EX2 R40, R40 ;  /* 0x0000002800287308 */ /* 0x000e620000000800 */
[----:B---3--:R-:W-:Y:S01]  /*4030*/  @!P3 FMUL R49, R49, R49 ;  /* 0x000000313131b220 */ /* 0x008fe20000400000 */
[----:B----4-:R-:W-:Y:S01]  /*4040*/  FADD R8, R41, R46 ;  /* 0x0000002e29087221 */ /* 0x010fe20000000000 */
[----:B------:R-:W-:Y:S01]  /*4050*/  FADD R23, R23, R80 ;  /* 0x0000005017177221 */ /* 0x000fe20000000000 */
[----:B------:R-:W-:Y:S01]  /*4060*/  FADD R11, R11, R34 ;  /* 0x000000220b0b7221 */ /* 0x000fe20000000000 */
[----:B------:R-:W-:Y:S01]  /*4070*/  FADD R55, R42, R49 ;  /* 0x000000312a377221 */ /* 0x000fe20000000000 */
[----:B------:R-:W-:Y:S01]  /*4080*/  FADD R8, R8, R53 ;  /* 0x0000003508087221 */ /* 0x000fe20000000000 */
[----:B------:R-:W-:Y:S01]  /*4090*/  F2FP.F16.F32.PACK_AB R34, R37, R36 ;  /* 0x000000242522723e */ /* 0x000fe200000000ff */
[----:B------:R-:W-:Y:S01]  /*40a0*/  FADD R26, R11, R26 ;  /* 0x0000001a0b1a7221 */ /* 0x000fe20000000000 */
[----:B------:R-:W-:Y:S01]  /*40b0*/  FADD R30, R30, R55 ;  /* 0x000000371e1e7221 */ /* 0x000fe20000000000 */
[----:B------:R-:W-:Y:S01]  /*40c0*/  FADD R8, R8, R27 ;  /* 0x0000001b08087221 */ /* 0x000fe20000000000 */
[----:B-----5:R-:W-:Y:S01]  /*40d0*/  @!P2 FMUL R9, R9, R9 ;  /* 0x000000090909a220 */ /* 0x020fe20000400000 */
[----:B------:R-:W-:Y:S01]  /*40e0*/  F2FP.F16.F32.PACK_AB R27, R48, R45 ;  /* 0x0000002d301b723e */ /* 0x000fe200000000ff */
[----:B------:R-:W-:Y:S01]  /*40f0*/  FADD R23, R23, R30 ;  /* 0x0000001e17177221 */ /* 0x000fe20000000000 */
[----:B------:R-:W-:Y:S01]  /*4100*/  F2FP.F16.F32.PACK_AB R45, R43, R46 ;  /* 0x0000002e2b2d723e */ /* 0x000fe200000000ff */
[----:B------:R-:W-:Y:S01]  /*4110*/  FFMA R0, R9, R0, R26 ;  /* 0x0000000009007223 */ /* 0x000fe2000000001a */
[----:B------:R-:W-:Y:S01]  /*4120*/  F2FP.F16.F32.PACK_AB R26, R29, R28 ;  /* 0x0000001c1d1a723e */ /* 0x000fe200000000ff */
[----:B------:R-:W-:Y:S01]  /*4130*/  FADD R23, R8, R23 ;  /* 0x0000001708177221 */ /* 0x000fe20000000000 */
[----:B------:R-:W-:Y:S01]  /*4140*/  SHF.L.U32 R8, R81, 0x1f, RZ ;  /* 0x0000001f51087819 */ /* 0x000fe200000006ff */
[----:B-1----:R-:W-:Y:S01]  /*4150*/  @!P4 FMUL R40, R40, R40 ;  /* 0x000000282828c220 */ /* 0x002fe20000400000 */
[-C--:B------:R-:W-:Y:S01]  /*4160*/  FMUL R72, R72, R9.reuse ;  /* 0x0000000948487220 */ /* 0x080fe20000400000 */
[----:B------:R-:W-:Y:S01]  /*4170*/  FMUL R73, R73, R9 ;  /* 0x0000000949497220 */ /* 0x000fe20000400000 */
[----:B------:R1:W2:Y:S01]  /*4180*/  SYNCS.PHASECHK.TRANS64.TRYWAIT P2, [UR6+0xca00], R8 ;  /* 0x00ca0008ff0075a7 */ /* 0x0002a20008040146 */
[----:B------:R-:W-:Y:S01]  /*4190*/  FFMA R5, R40, R5, R23 ;  /* 0x0000000528057223 */ /* 0x000fe20000000017 */
[-C--:B------:R-:W-:Y:S01]  /*41a0*/  FMUL R76, R76, R9.reuse ;  /* 0x000000094c4c7220 */ /* 0x080fe20000400000 */
        /* <DEDUP_REMOVED lines=8> */
[----:B------:R-:W-:Y:S01]  /*4230*/  FMUL R61, R61, R9 ;  /* 0x000000093d3d7220 */ /* 0x000fe20000400000 */
        /* <DEDUP_REMOVED lines=12> */
[----:B------:R-:W-:-:S02]  /*4300*/  F2FP.F16.F32.PACK_AB R44, R12, R13 ;  /* 0x0000000d0c2c723e */ /* 0x000fc400000000ff */
[----:B------:R-:W-:Y:S02]  /*4310*/  F2FP.F16.F32.PACK_AB R46, R14, R15 ;  /* 0x0000000f0e2e723e */ /* 0x000fe400000000ff */
[----:B------:R-:W-:Y:S02]  /*4320*/  F2FP.F16.F32.PACK_AB R28, R10, R19 ;  /* 0x000000130a1c723e */ /* 0x000fe400000000ff */
[----:B------:R-:W-:Y:S02]  /*4330*/  F2FP.F16.F32.PACK_AB R29, R51, R52 ;  /* 0x00000034331d723e */ /* 0x000fe400000000ff */
[----:B------:R-:W-:Y:S01]  /*4340*/  F2FP.F16.F32.PACK_AB R30, R20, R21 ;  /* 0x00000015141e723e */ /* 0x000fe200000000ff */
[----:B-1----:R-:W-:Y:S06]  /*4350*/  @!P0 BRA `(.L_x_29) ;  /* 0x0000000000048947 */ /* 0x002fec0003800000 */
[----:B------:R-:W-:Y:S01]  /*4360*/  BPT.TRAP 0x1 ;  /* 0x000000040000795c */ /* 0x000fe20000300000 */
.L_x_29:
[----:B--2---:R-:W-:Y:S05]  /*4370*/  @P2 BRA `(.L_x_30) ;  /* 0x0000000000082947 */ /* 0x004fea0003800000 */
[----:B------:R-:W1:Y:S02]  /*4380*/  SYNCS.PHASECHK.TRANS64.TRYWAIT P2, [UR6+0xca00], R8 ;  /* 0x00ca0008ff0075a7 */ /* 0x000e640008040146 */
[----:B-1----:R-:W-:Y:S05]  /*4390*/  @!P2 BRA `(.L_x_31) ;  /* 0x00000058004ca947 */ /* 0x002fea0003800000 */
.L_x_30:
[----:B------:R-:W-:Y:S01]  /*43a0*/  UIMAD UR11, UR10, 0x180, UR46 ;  /* 0x000001800a0b78a4 */ /* 0x000fe2000f8e022e */
[----:B------:R-:W-:Y:S01]  /*43b0*/  WARPGROUP.ARRIVE ;  /* 0x00000000000079c5 */ /* 0x000fe20000000000 */
[----:B------:R-:W-:Y:S01]  /*43c0*/  UMOV UR7, 0xc0000010 ;  /* 0xc000001000077882 */ /* 0x000fe20000000000 */
[----:B------:R-:W-:Y:S01]  /*43d0*/  F2FP.F16.F32.PACK_AB R31, R49, R54 ;  /* 0x00000036311f723e */ /* 0x000fe200000000ff */
[----:B------:R-:W-:Y:S02]  /*43e0*/  UIADD3 UR14, UR11, 0x80, URZ ;  /* 0x000000800b0e7890 */ /* 0x000fe4000fffe03f */
[----:B------:R-:W-:Y:S02]  /*43f0*/  UIADD3 UR15, UR11, 0x100, URZ ;  /* 0x000001000b0f7890 */ /* 0x000fe4000fffe03f */
[----:B------:R-:W-:Y:S02]  /*4400*/  UMOV UR6, UR11 ;  /* 0x0000000b00067c82 */ /* 0x000fe40008000000 */
[----:B------:R-:W-:Y:S01]  /*4410*/  HGMMA.64x16x16.F32 R72, R24, gdesc[UR4].tnspB, R72, gsb0 ;  /* 0x4020000418487df0 */ /* 0x000fe20008000848 */
[----:B------:R-:W-:Y:S01]  /*4420*/  UMOV UR6, UR14 ;  /* 0x0000000e00067c82 */ /* 0x000fe20008000000 */
[----:B------:R-:W-:Y:S01]  /*4430*/  UMOV UR7, 0xc0000010 ;  /* 0xc000001000077882 */ /* 0x000fe20000000000 */
[----:B------:R-:W-:Y:S01]  /*4440*/  UIADD3 UR14, UR11, 0xa0, URZ ;  /* 0x000000a00b0e7890 */ /* 0x000fe2000fffe03f */
[----:B------:R-:W-:-:S02]  /*4450*/  WARPGROUP.DEPBAR.LE gsb0, 0x0 ;  /* 0x00008000000079c5 */ /* 0x000fc40000010000 */
        /* <DEDUP_REMOVED lines=60> */
.L_x_32:
[----:B------:R-:W-:-:S04]  /*4820*/  ULEA UR6, UR17, UR45, 0x3 ;  /* 0x0000002d11067291 */ /* 0x000fc8000f8e183f */
[----:B------:R-:W-:-:S04]  /*4830*/  UIADD3 UR6, UR6, 0xca28, URZ ;  /* 0x0000ca2806067890 */ /* 0x000fc8000fffe03f */
[----:B------:R-:W-:-:S09]  /*4840*/  UPRMT UR6, URZ, 0x654, UR6 ;  /* 0x000006543f067896 */ /* 0x000fd20008000006 */
[----:B------:R-:W-:Y:S01]  /*4850*/  SYNCS.ARRIVE.TRANS64.RED.A1T0 RZ, [UR6], RZ ;  /* 0x000000ffffff79a7 */ /* 0x000fe20008100406 */
[----:B------:R-:W-:Y:S05]  /*4860*/  @P1 BRA `(.L_x_33) ;  /* 0x0000000000041947 */ /* 0x000fea0003800000 */
[----:B------:R-:W-:Y:S01]  /*4870*/  BPT.TRAP 0x1 ;  /* 0x000000040000795c */ /* 0x000fe20000300000 */
.L_x_33:
[----:B------:R-:W-:-:S04]  /*4880*/  UIADD3 UR17, UR17, 0x1, URZ ;  /* 0x0000000111117890 */ /* 0x000fc8000fffe03f */
[----:B------:R-:W-:-:S04]  /*4890*/  UISETP.NE.AND UP0, UPT, UR17, 0x5, UPT ;  /* 0x000000051100788c */ /* 0x000fc8000bf05270 */
[----:B------:R-:W-:Y:S01]  /*48a0*/  USEL UR17, UR17, URZ, UP0 ;  /* 0x0000003f11117287 */ /* 0x000fe20008000000 */
[----:B------:R-:W-:Y:S11]  /*48b0*/  @!P0 BRA `(.L_x_34) ;  /* 0x0000000000048947 */ /* 0x000ff60003800000 */
[----:B------:R-:W-:Y:S01]  /*48c0*/  BPT.TRAP 0x1 ;  /* 0x000000040000795c */ /* 0x000fe20000300000 */
.L_x_34:
[----:B------:R-:W-:-:S04]  /*48d0*/  ULEA UR6, UR17, UR45, 0x3 ;  /* 0x0000002d11067291 */ /* 0x000fc8000f8e183f */
[----:B------:R-:W-:-:S04]  /*48e0*/  UIADD3 UR6, UR6, 0xca28, URZ ;  /* 0x0000ca2806067890 */ /* 0x000fc8000fffe03f */
[----:B------:R-:W-:-:S09]  /*48f0*/  UPRMT UR6, URZ, 0x654, UR6 ;  /* 0x000006543f067896 */ /* 0x000fd20008000006 */
[----:B------:R-:W-:Y:S01]  /*4900*/  SYNCS.ARRIVE.TRANS64.RED.A1T0 RZ, [UR6], RZ ;  /* 0x000000ffffff79a7 */ /* 0x000fe20008100406 */
[----:B------:R-:W-:Y:S05]  /*4910*/  @P1 BRA `(.L_x_35) ;  /* 0x0000000000041947 */ /* 0x000fea0003800000 */
[----:B------:R-:W-:Y:S01]  /*4920*/  BPT.TRAP 0x1 ;  /* 0x000000040000795c */ /* 0x000fe20000300000 */
.L_x_35:
[----:B------:R-:W-:Y:S01]  /*4930*/  UIADD3 UR10, UR10, 0x1, URZ ;  /* 0x000000010a0a7890 */ /* 0x000fe2000fffe03f */
[C---:B------:R-:W-:Y:S01]  /*4940*/  ISETP.GT.AND P2, PT, R7.reuse, 0x2, PT ;  /* 0x000000020700780c */ /* 0x040fe20003f44270 */
[----:B------:R-:W-:Y:S01]  /*4950*/  UIADD3 UR17, UR17, 0x1, URZ ;  /* 0x0000000111117890 */ /* 0x000fe2000fffe03f */
[----:B------:R-:W-:Y:S01]  /*4960*/  VIADD R7, R7, 0xffffffff ;  /* 0xffffffff07077836 */ /* 0x000fe20000000000 */
[----:B------:R-:W-:Y:S01]  /*4970*/  UISETP.NE.AND UP1, UPT, UR10, 0x5, UPT ;  /* 0x000000050a00788c */ /* 0x000fe2000bf25270 */
[----:B------:R-:W-:Y:S01]  /*4980*/  VIADD R3, R3, 0x40 ;  /* 0x0000004003037836 */ /* 0x000fe20000000000 */
[----:B------:R-:W-:Y:S01]  /*4990*/  UISETP.NE.AND UP0, UPT, UR17, 0x5, UPT ;  /* 0x000000051100788c */ /* 0x000fe2000bf05270 */
[----:B-1----:R-:W-:Y:S01]  /*49a0*/  IMAD.MOV.U32 R9, RZ, RZ, R4 ;  /* 0x000000ffff097224 */ /* 0x002fe200078e0004 */
[----:B------:R-:W-:Y:S01]  /*49b0*/  USEL UR6, URZ, 0x1, UP1 ;  /* 0x000000013f067887 */ /* 0x000fe20008800000 */
[----:B------:R-:W-:Y:S01]  /*49c0*/  MOV R11, R6 ;  /* 0x00000006000b7202 */ /* 0x000fe20000000f00 */
[----:B------:R-:W-:-:S02]  /*49d0*/  USEL UR17, UR17, URZ, UP0 ;  /* 0x0000003f11117287 */ /* 0x000fc40008000000 */
[----:B------:R-:W-:Y:S02]  /*49e0*/  USEL UR53, UR10, URZ, UP1 ;  /* 0x0000003f0a357287 */ /* 0x000fe40008800000 */
[----:B------:R-:W-:Y:S01]  /*49f0*/  LOP3.LUT R19, R81, UR6, RZ, 0x3c, !PT ;  /* 0x0000000651137c12 */ /* 0x000fe2000f8e3cff */
[----:B------:R-:W-:Y:S09]  /*4a00*/  @P2 BRA `(.L_x_36) ;  /* 0xffffffe400502947 */ /* 0x000ff2000383ffff */
.L_x_25:
[----:B------:R-:W-:-:S13]  /*4a10*/  ISETP.GE.AND P2, PT, R7, 0x1, PT ;  /* 0x000000010700780c */ /* 0x000fda0003f46270 */
[----:B------:R-:W-:Y:S05]  /*4a20*/  @!P2 BRA `(.L_x_37) ;  /* 0x0000001c00c4a947 */ /* 0x000fea0003800000 */
[----:B------:R-:W-:Y:S01]  /*4a30*/  IMAD.MOV.U32 R8, RZ, RZ, R4 ;  /* 0x000000ffff087224 */ /* 0x000fe200078e0004 */
[----:B------:R-:W-:Y:S01]  /*4a40*/  ULDC UR19, c[0x0][0x28c] ;  /* 0x0000a30000137ab9 */ /* 0x000fe20000000800 */
[----:B------:R-:W-:Y:S01]  /*4a50*/  IMAD.MOV.U32 R9, RZ, RZ, R6 ;  /* 0x000000ffff097224 */ /* 0x000fe200078e0006 */
[----:B------:R-:W-:-:S06]  /*4a60*/  ULDC UR18, c[0x0][0x604] ;  /* 0x0001810000127ab9 */ /* 0x000fcc0000000800 */
.L_x_48:
[----:B------:R-:W-:Y:S05]  /*4a70*/  @!P0 BRA `(.L_x_38) ;  /* 0x0000000000048947 */ /* 0x000fea0003800000 */
[----:B------:R-:W-:Y:S01]  /*4a80*/  BPT.TRAP 0x1 ;  /* 0x000000040000795c */ /* 0x000fe20000300000 */
.L_x_38:
[----:B------:R-:W-:Y:S01]  /*4a90*/  ULEA UR6, UR53, UR45, 0x3 ;  /* 0x0000002d35067291 */ /* 0x000fe2000f8e183f */
[----:B------:R-:W-:-:S08]  /*4aa0*/  SHF.L.U32 R4, R19, 0x1f, RZ ;  /* 0x0000001f13047819 */ /* 0x000fd000000006ff */
[----:B------:R-:W1:Y:S02]  /*4ab0*/  SYNCS.PHASECHK.TRANS64.TRYWAIT P2, [UR6+0xca00], R4 ;  /* 0x00ca0004ff0075a7 */ /* 0x000e640008040146 */
[----:B-1----:R-:W-:Y:S05]  /*4ac0*/  @!P2 BRA `(.L_x_39) ;  /* 0x000000500098a947 */ /* 0x002fea0003800000 */
.L_x_128:
        /* <DEDUP_REMOVED lines=22> */
.L_x_40:
[C---:B-1----:R-:W-:Y:S01]  /*4c30*/  VIADD R4, R3.reuse, 0x1 ;  /* 0x0000000103047836 */ /* 0x042fe20000000000 */
[C---:B------:R-:W-:Y:S01]  /*4c40*/  ISETP.GE.AND P5, PT, R3.reuse, UR19, PT ;  /* 0x0000001303007c0c */ /* 0x040fe2000bfa6270 */
[C---:B------:R-:W-:Y:S01]  /*4c50*/  VIADD R10, R3.reuse, 0x9 ;  /* 0x00000009030a7836 */ /* 0x040fe20000000000 */
[C---:B------:R-:W-:Y:S01]  /*4c60*/  IADD3 R6, R3.reuse, 0x8, RZ ;  /* 0x0000000803067810 */ /* 0x040fe20007ffe0ff */
[----:B------:R-:W-:Y:S01]  /*4c70*/  ULEA UR6, UR10, UR45, 0x3 ;  /* 0x0000002d0a067291 */ /* 0x000fe2000f8e183f */
[----:B------:R-:W-:Y:S01]  /*4c80*/  ISETP.GE.AND P6, PT, R4, UR19, PT ;  /* 0x0000001304007c0c */ /* 0x000fe2000bfc6270 */
[C---:B------:R-:W-:Y:S01]  /*4c90*/  VIADD R4, R3.reuse, 0x10 ;  /* 0x0000001003047836 */ /* 0x040fe20000000000 */
[----:B------:R-:W-:Y:S02]  /*4ca0*/  FSEL R26, R26, -INF , !P5 ;  /* 0xff8000001a1a7808 */ /* 0x000fe40006800000 */
[----:B------:R-:W-:Y:S02]  /*4cb0*/  FSEL R11, R24, -INF , !P5 ;  /* 0xff800000180b7808 */ /* 0x000fe40006800000 */
[----:B------:R-:W-:Y:S01]  /*4cc0*/  ISETP.GE.AND P4, PT, R4, UR19, PT ;  /* 0x0000001304007c0c */ /* 0x000fe2000bf86270 */
[----:B------:R-:W-:Y:S01]  /*4cd0*/  VIADD R4, R3, 0x11 ;  /* 0x0000001103047836 */ /* 0x000fe20000000000 */
[----:B------:R-:W-:-:S02]  /*4ce0*/  ISETP.GE.AND P3, PT, R6, UR19, PT ;  /* 0x0000001306007c0c */ /* 0x000fc4000bf66270 */
[----:B------:R-:W-:Y:S02]  /*4cf0*/  FSEL R27, R27, -INF , !P6 ;  /* 0xff8000001b1b7808 */ /* 0x000fe40007000000 */
[----:B------:R-:W-:Y:S02]  /*4d00*/  ISETP.GE.AND P5, PT, R4, UR19, PT ;  /* 0x0000001304007c0c */ /* 0x000fe4000bfa6270 */
[----:B------:R-:W-:Y:S02]  /*4d10*/  FMNMX R4, R26, R9, !PT ;  /* 0x000000091a047209 */ /* 0x000fe40007800000 */
[----:B------:R-:W-:Y:S02]  /*4d20*/  IADD3 R6, R3, 0x18, RZ ;  /* 0x0000001803067810 */ /* 0x000fe40007ffe0ff */
[----:B------:R-:W-:Y:S02]  /*4d30*/  ISETP.GE.AND P2, PT, R10, UR19, PT ;  /* 0x000000130a007c0c */ /* 0x000fe4000bf46270 */
[----:B------:R-:W-:-:S02]  /*4d40*/  FSEL R25, R25, -INF , !P6 ;  /* 0xff80000019197808 */ /* 0x000fc40007000000 */
[----:B------:R-:W-:Y:S02]  /*4d50*/  FSEL R30, R30, -INF , !P3 ;  /* 0xff8000001e1e7808 */ /* 0x000fe40005800000 */
[----:B------:R-:W-:Y:S02]  /*4d60*/  FMNMX R13, R27, R4, !PT ;  /* 0x000000041b0d7209 */ /* 0x000fe40007800000 */
[----:B------:R-:W-:Y:S01]  /*4d70*/  ISETP.GE.AND P6, PT, R6, UR19, PT ;  /* 0x0000001306007c0c */ /* 0x000fe2000bfc6270 */
[----:B------:R-:W-:Y:S01]  /*4d80*/  VIADD R6, R3, 0x19 ;  /* 0x0000001903067836 */ /* 0x000fe20000000000 */
[----:B------:R-:W-:Y:S02]  /*4d90*/  FSEL R31, R31, -INF , !P2 ;  /* 0xff8000001f1f7808 */ /* 0x000fe40005000000 */
[----:B------:R-:W-:Y:S02]  /*4da0*/  FMNMX R4, R30, R13, !PT ;  /* 0x0000000d1e047209 */ /* 0x000fe40007800000 */
[----:B------:R-:W-:-:S02]  /*4db0*/  FSEL R28, R28, -INF , !P3 ;  /* 0xff8000001c1c7808 */ /* 0x000fc40005800000 */
[----:B------:R-:W-:Y:S01]  /*4dc0*/  ISETP.GE.AND P3, PT, R6, UR19, PT ;  /* 0x0000001306007c0c */ /* 0x000fe2000bf66270 */
[----:B------:R-:W-:Y:S01]  /*4dd0*/  VIADD R6, R3, 0x20 ;  /* 0x0000002003067836 */ /* 0x000fe20000000000 */
[----:B------:R-:W-:Y:S02]  /*4de0*/  FSEL R34, R34, -INF , !P4 ;  /* 0xff80000022227808 */ /* 0x000fe40006000000 */
[----:B------:R-:W-:Y:S02]  /*4df0*/  FMNMX R13, R31, R4, !PT ;  /* 0x000000041f0d7209 */ /* 0x000fe40007800000 */
[----:B------:R-:W-:Y:S02]  /*4e00*/  FSEL R29, R29, -INF , !P2 ;  /* 0xff8000001d1d7808 */ /* 0x000fe40005000000 */
[----:B------:R-:W-:Y:S02]  /*4e10*/  FSEL R35, R35, -INF , !P5 ;  /* 0xff80000023237808 */ /* 0x000fe40006800000 */
[----:B------:R-:W-:-:S02]  /*4e20*/  FMNMX R4, R34, R13, !PT ;  /* 0x0000000d22047209 */ /* 0x000fc40007800000 */
[----:B------:R-:W-:Y:S01]  /*4e30*/  ISETP.GE.AND P2, PT, R6, UR19, PT ;  /* 0x0000001306007c0c */ /* 0x000fe2000bf46270 */
[----:B------:R-:W-:Y:S01]  /*4e40*/  VIADD R6, R3, 0x21 ;  /* 0x0000002103067836 */ /* 0x000fe20000000000 */
[----:B------:R-:W-:Y:S02]  /*4e50*/  FSEL R38, R38, -INF , !P6 ;  /* 0xff80000026267808 */ /* 0x000fe40007000000 */
[----:B------:R-:W-:Y:S02]  /*4e60*/  FMNMX R13, R35, R4, !PT ;  /* 0x00000004230d7209 */ /* 0x000fe40007800000 */
[----:B------:R-:W-:Y:S02]  /*4e70*/  FSEL R33, R33, -INF , !P5 ;  /* 0xff80000021217808 */ /* 0x000fe40006800000 */
[----:B------:R-:W-:Y:S01]  /*4e80*/  ISETP.GE.AND P5, PT, R6, UR19, PT ;  /* 0x0000001306007c0c */ /* 0x000fe2000bfa6270 */
[----:B------:R-:W-:Y:S01]  /*4e90*/  VIADD R6, R3, 0x29 ;  /* 0x0000002903067836 */ /* 0x000fe20000000000 */
[----:B------:R-:W-:-:S02]  /*4ea0*/  FSEL R39, R39, -INF , !P3 ;  /* 0xff80000027277808 */ /* 0x000fc40005800000 */
[----:B------:R-:W-:Y:S02]  /*4eb0*/  FMNMX R4, R38, R13, !PT ;  /* 0x0000000d26047209 */ /* 0x000fe40007800000 */
[----:B------:R-:W-:Y:S02]  /*4ec0*/  IADD3 R10, R3, 0x28, RZ ;  /* 0x00000028030a7810 */ /* 0x000fe40007ffe0ff */
[----:B------:R-:W-:Y:S02]  /*4ed0*/  FSEL R36, R36, -INF , !P6 ;  /* 0xff80000024247808 */ /* 0x000fe40007000000 */
[----:B------:R-:W-:Y:S02]  /*4ee0*/  FSEL R42, R42, -INF , !P2 ;  /* 0xff8000002a2a7808 */ /* 0x000fe40005000000 */
[----:B------:R-:W-:Y:S02]  /*4ef0*/  FMNMX R13, R39, R4, !PT ;  /* 0x00000004270d7209 */ /* 0x000fe40007800000 */
[----:B------:R-:W-:Y:S01]  /*4f00*/  ISETP.GE.AND P6, PT, R6, UR19, PT ;  /* 0x0000001306007c0c */ /* 0x000fe2000bfc6270 */
[----:B------:R-:W-:Y:S01]  /*4f10*/  VIADD R6, R3, 0x30 ;  /* 0x0000003003067836 */ /* 0x000fe20000000000 */
[----:B------:R-:W-:-:S02]  /*4f20*/  FSEL R32, R32, -INF , !P4 ;  /* 0xff80000020207808 */ /* 0x000fc40006000000 */
[----:B------:R-:W-:Y:S02]  /*4f30*/  ISETP.GE.AND P4, PT, R10, UR19, PT ;  /* 0x000000130a007c0c */ /* 0x000fe4000bf86270 */
[----:B------:R-:W-:Y:S02]  /*4f40*/  FSEL R43, R43, -INF , !P5 ;  /* 0xff8000002b2b7808 */ /* 0x000fe40006800000 */
[----:B------:R-:W-:Y:S02]  /*4f50*/  FMNMX R4, R42, R13, !PT ;  /* 0x0000000d2a047209 */ /* 0x000fe40007800000 */
[----:B------:R-:W-:Y:S02]  /*4f60*/  FSEL R37, R37, -INF , !P3 ;  /* 0xff80000025257808 */ /* 0x000fe40005800000 */
[----:B------:R-:W-:Y:S01]  /*4f70*/  ISETP.GE.AND P3, PT, R6, UR19, PT ;  /* 0x0000001306007c0c */ /* 0x000fe2000bf66270 */
[----:B------:R-:W-:Y:S01]  /*4f80*/  VIADD R6, R3, 0x31 ;  /* 0x0000003103067836 */ /* 0x000fe20000000000 */
[----:B------:R-:W-:-:S02]  /*4f90*/  FSEL R46, R46, -INF , !P4 ;  /* 0xff8000002e2e7808 */ /* 0x000fc40006000000 */
[----:B------:R-:W-:Y:S02]  /*4fa0*/  FMNMX R13, R43, R4, !PT ;  /* 0x000000042b0d7209 */ /* 0x000fe40007800000 */
[----:B------:R-:W-:Y:S02]  /*4fb0*/  FSEL R40, R40, -INF , !P2 ;  /* 0xff80000028287808 */ /* 0x000fe40005000000 */
[----:B------:R-:W-:Y:S02]  /*4fc0*/  FSEL R47, R47, -INF , !P6 ;  /* 0xff8000002f2f7808 */ /* 0x000fe40007000000 */
[----:B------:R-:W-:Y:S02]  /*4fd0*/  FMNMX R4, R46, R13, !PT ;  /* 0x0000000d2e047209 */ /* 0x000fe40007800000 */
[----:B------:R-:W-:Y:S02]  /*4fe0*/  ISETP.GE.AND P2, PT, R6, UR19, PT ;  /* 0x0000001306007c0c */ /* 0x000fe4000bf46270 */
[----:B------:R-:W-:-:S02]  /*4ff0*/  IADD3 R6, R3, 0x38, RZ ;  /* 0x0000003803067810 */ /* 0x000fc40007ffe0ff */
[----:B------:R-:W-:Y:S02]  /*5000*/  FSEL R50, R50, -INF , !P3 ;  /* 0xff80000032327808 */ /* 0x000fe40005800000 */
[----:B------:R-:W-:Y:S02]  /*5010*/  FMNMX R13, R47, R4, !PT ;  /* 0x000000042f0d7209 */ /* 0x000fe40007800000 */
[----:B------:R-:W-:Y:S02]  /*5020*/  FSEL R41, R41, -INF , !P5 ;  /* 0xff80000029297808 */ /* 0x000fe40006800000 */
[----:B------:R-:W-:Y:S01]  /*5030*/  ISETP.GE.AND P5, PT, R6, UR19, PT ;  /* 0x0000001306007c0c */ /* 0x000fe2000bfa6270 */
[----:B------:R-:W-:Y:S01]  /*5040*/  VIADD R6, R3, 0x39 ;  /* 0x0000003903067836 */ /* 0x000fe20000000000 */
[----:B------:R-:W-:Y:S02]  /*5050*/  FSEL R51, R51, -INF , !P2 ;  /* 0xff80000033337808 */ /* 0x000fe40005000000 */
[----:B------:R-:W-:-:S02]  /*5060*/  FMNMX R4, R50, R13, !PT ;  /* 0x0000000d32047209 */ /* 0x000fc40007800000 */
[----:B------:R-:W-:Y:S02]  /*5070*/  FSEL R44, R44, -INF , !P4 ;  /* 0xff8000002c2c7808 */ /* 0x000fe40006000000 */
[----:B------:R-:W-:Y:S02]  /*5080*/  ISETP.GE.AND P4, PT, R6, UR19, PT ;  /* 0x0000001306007c0c */ /* 0x000fe4000bf86270 */
[----:B------:R-:W-:Y:S02]  /*5090*/  FSEL R54, R54, -INF , !P5 ;  /* 0xff80000036367808 */ /* 0x000fe40006800000 */
[----:B------:R-:W-:Y:S02]  /*50a0*/  FMNMX R13, R51, R4, !PT ;  /* 0x00000004330d7209 */ /* 0x000fe40007800000 */
[----:B------:R-:W-:Y:S02]  /*50b0*/  FSEL R55, R55, -INF , !P4 ;  /* 0xff80000037377808 */ /* 0x000fe40006000000 */
[----:B------:R-:W-:-:S02]  /*50c0*/  FMNMX R4, R54, R13, !PT ;  /* 0x0000000d36047209 */ /* 0x000fc40007800000 */
[----:B------:R-:W-:Y:S02]  /*50d0*/  P2R R14, PR, RZ, 0x2 ;  /* 0x00000002ff0e7803 */ /* 0x000fe40000000000 */
[----:B------:R-:W-:Y:S02]  /*50e0*/  FMNMX R10, R55, R4, !PT ;  /* 0x00000004370a7209 */ /* 0x000fe40007800000 */
[----:B------:R-:W-:Y:S02]  /*50f0*/  FMNMX R4, R11, R8, !PT ;  /* 0x000000080b047209 */ /* 0x000fe40007800000 */
[----:B------:R-:W-:Y:S01]  /*5100*/  FSEL R45, R45, -INF , !P6 ;  /* 0xff8000002d2d7808 */ /* 0x000fe20007000000 */
[----:B------:R-:W1:Y:S01]  /*5110*/  SHFL.BFLY PT, R13, R10, 0x1, 0x1f ;  /* 0x0c201f000a0d7f89 */ /* 0x000e6200000e0000 */
[----:B------:R-:W-:Y:S02]  /*5120*/  FSEL R48, R48, -INF , !P3 ;  /* 0xff80000030307808 */ /* 0x000fe40005800000 */
[----:B------:R-:W-:-:S02]  /*5130*/  FSEL R49, R49, -INF , !P2 ;  /* 0xff80000031317808 */ /* 0x000fc40005000000 */
[----:B------:R-:W-:Y:S02]  /*5140*/  FSEL R52, R52, -INF , !P5 ;  /* 0xff80000034347808 */ /* 0x000fe40006800000 */
[----:B------:R-:W-:Y:S02]  /*5150*/  FSEL R53, R53, -INF , !P4 ;  /* 0xff80000035357808 */ /* 0x000fe40006000000 */
[----:B-1----:R-:W-:-:S05]  /*5160*/  FMNMX R12, R10, R13, !PT ;  /* 0x0000000d0a0c7209 */ /* 0x002fca0007800000 */
[----:B------:R-:W1:Y:S02]  /*5170*/  SHFL.BFLY PT, R13, R12, 0x2, 0x1f ;  /* 0x0c401f000c0d7f89 */ /* 0x000e6400000e0000 */
[----:B-1----:R-:W-:Y:S02]  /*5180*/  FMNMX R6, R12, R13, !PT ;  /* 0x0000000d0c067209 */ /* 0x002fe40007800000 */
[----:B------:R-:W-:Y:S02]  /*5190*/  FMNMX R13, R25, R4, !PT ;  /* 0x00000004190d7209 */ /* 0x000fe40007800000 */
[----:B------:R-:W-:Y:S02]  /*51a0*/  FSETP.NEU.AND P1, PT, R6, -INF , PT ;  /* 0xff8000000600780b */ /* 0x000fe40003f2d000 */
[----:B------:R-:W-:Y:S02]  /*51b0*/  FMNMX R4, R28, R13, !PT ;  /* 0x0000000d1c047209 */ /* 0x000fe40007800000 */
[----:B------:R-:W-:-:S02]  /*51c0*/  FSEL R20, R6, RZ, P1 ;  /* 0x000000ff06147208 */ /* 0x000fc40000800000 */
[----:B------:R-:W-:Y:S02]  /*51d0*/  FMNMX R13, R29, R4, !PT ;  /* 0x000000041d0d7209 */ /* 0x000fe40007800000 */
[----:B------:R-:W-:Y:S01]  /*51e0*/  ISETP.NE.AND P1, PT, R14, RZ, PT ;  /* 0x000000ff0e00720c */ /* 0x000fe20003f25270 */
[----:B------:R-:W-:Y:S01]  /*51f0*/  FMUL R10, R20, UR18 ;  /* 0x00000012140a7c20 */ /* 0x000fe20008400000 */
[----:B------:R-:W-:Y:S01]  /*5200*/  FMNMX R4, R32, R13, !PT ;  /* 0x0000000d20047209 */ /* 0x000fe20007800000 */
[----:B------:R-:W-:Y:S02]  /*5210*/  FADD R20, -R20, R9 ;  /* 0x0000000914147221 */ /* 0x000fe40000000100 */
[--C-:B------:R-:W-:Y:S01]  /*5220*/  FFMA R26, R26, UR18, -R10.reuse ;  /* 0x000000121a1a7c23 */ /* 0x100fe2000800080a */
[----:B------:R-:W-:Y:S01]  /*5230*/  FMNMX R13, R33, R4, !PT ;  /* 0x00000004210d7209 */ /* 0x000fe20007800000 */
[--C-:B------:R-:W-:Y:S01]  /*5240*/  FFMA R27, R27, UR18, -R10.reuse ;  /* 0x000000121b1b7c23 */ /* 0x100fe2000800080a */
[--C-:B------:R-:W-:Y:S01]  /*5250*/  FFMA R31, R31, UR18, -R10.reuse ;  /* 0x000000121f1f7c23 */ /* 0x100fe2000800080a */
        /* <DEDUP_REMOVED lines=14> */
[----:B------:R-:W-:Y:S01]  /*5340*/  FFMA R23, R46, UR18, -R10 ;  /* 0x000000122e177c23 */ /* 0x000fe2000800080a */
[----:B------:R-:W-:Y:S01]  /*5350*/  FSETP.GEU.AND P2, PT, R30, -126, PT ;  /* 0xc2fc00001e00780b */ /* 0x000fe20003f4e000 */
[----:B------:R-:W-:Y:S01]  /*5360*/  @!P6 FMUL R26, R26, 0.5 ;  /* 0x3f0000001a1ae820 */ /* 0x000fe20000400000 */
[----:B------:R-:W-:Y:S01]  /*5370*/  FMNMX R4, R44, R13, !PT ;  /* 0x0000000d2c047209 */ /* 0x000fe20007800000 */
[----:B------:R-:W-:Y:S01]  /*5380*/  FMUL R20, R20, UR18 ;  /* 0x0000001214147c20 */ /* 0x000fe20008400000 */
[----:B------:R-:W-:Y:S01]  /*5390*/  FSETP.GEU.AND P4, PT, R34, -126, PT ;  /* 0xc2fc00002200780b */ /* 0x000fe20003f8e000 */
[----:B------:R-:W-:Y:S01]  /*53a0*/  @!P3 FMUL R27, R27, 0.5 ;  /* 0x3f0000001b1bb820 */ /* 0x000fe20000400000 */
[----:B------:R-:W-:Y:S01]  /*53b0*/  FMNMX R13, R45, R4, !PT ;  /* 0x000000042d0d7209 */ /* 0x000fe20007800000 */
[----:B------:R-:W1:Y:S02]  /*53c0*/  MUFU.EX2 R80, R26 ;  /* 0x0000001a00507308 */ /* 0x000e640000000800 */
[----:B------:R-:W-:Y:S01]  /*53d0*/  @!P5 FMUL R31, R31, 0.5 ;  /* 0x3f0000001f1fd820 */ /* 0x000fe20000400000 */
[----:B------:R-:W-:-:S03]  /*53e0*/  FMNMX R4, R48, R13, !PT ;  /* 0x0000000d30047209 */ /* 0x000fc60007800000 */
[----:B------:R-:W-:Y:S01]  /*53f0*/  @!P2 FMUL R30, R30, 0.5 ;  /* 0x3f0000001e1ea820 */ /* 0x000fe20000400000 */
[----:B------:R-:W-:Y:S01]  /*5400*/  FMNMX R13, R49, R4, !PT ;  /* 0x00000004310d7209 */ /* 0x000fe20007800000 */
[----:B------:R-:W2:Y:S02]  /*5410*/  MUFU.EX2 R81, R27 ;  /* 0x0000001b00517308 */ /* 0x000ea40000000800 */
[----:B------:R-:W-:Y:S01]  /*5420*/  @!P4 FMUL R34, R34, 0.5 ;  /* 0x3f0000002222c820 */ /* 0x000fe20000400000 */
[----:B------:R-:W-:-:S04]  /*5430*/  FMNMX R4, R52, R13, !PT ;  /* 0x0000000d34047209 */ /* 0x000fc80007800000 */
[----:B------:R-:W-:Y:S01]  /*5440*/  FMNMX R4, R53, R4, !PT ;  /* 0x0000000435047209 */ /* 0x000fe20007800000 */
[----:B------:R-:W3:Y:S01]  /*5450*/  MUFU.EX2 R83, R31 ;  /* 0x0000001f00537308 */ /* 0x000ee20000000800 */
[----:B-1----:R-:W-:Y:S01]  /*5460*/  @!P6 FMUL R80, R80, R80 ;  /* 0x000000505050e220 */ /* 0x002fe20000400000 */
[----:B------:R-:W-:Y:S02]  /*5470*/  FSETP.GEU.AND P6, PT, R35, -126, PT ;  /* 0xc2fc00002300780b */ /* 0x000fe40003fce000 */
[----:B------:R-:W1:Y:S04]  /*5480*/  SHFL.BFLY PT, R13, R4, 0x1, 0x1f ;  /* 0x0c201f00040d7f89 */ /* 0x000e6800000e0000 */
[----:B------:R-:W4:Y:S01]  /*5490*/  MUFU.EX2 R82, R30 ;  /* 0x0000001e00527308 */ /* 0x000f220000000800 */
        /* <DEDUP_REMOVED lines=8> */
[----:B----4-:R-:W-:Y:S01]  /*5520*/  @!P2 FMUL R82, R82, R82 ;  /* 0x000000525252a220 */ /* 0x010fe20000400000 */
[----:B------:R-:W-:Y:S02]  /*5530*/  FSETP.GEU.AND P2, PT, R14, -126, PT ;  /* 0xc2fc00000e00780b */ /* 0x000fe40003f4e000 */
[----:B-1----:R-:W-:-:S03]  /*5540*/  FMNMX R4, R4, R13, !PT ;  /* 0x0000000d04047209 */ /* 0x002fc60007800000 */
[----:B------:R-:W-:Y:S01]  /*5550*/  @!P5 FMUL R15, R15, 0.5 ;  /* 0x3f0000000f0fd820 */ /* 0x000fe20000400000 */
[----:B------:R1:W4:Y:S01]  /*5560*/  MUFU.EX2 R42, R12 ;  /* 0x0000000c002a7308 */ /* 0x0003220000000800 */
[----:B--2---:R-:W-:Y:S01]  /*5570*/  @!P4 FMUL R38, R38, R38 ;  /* 0x000000262626c220 */ /* 0x004fe20000400000 */
[----:B------:R-:W-:Y:S01]  /*5580*/  FSETP.GEU.AND P4, PT, R21, -126, PT ;  /* 0xc2fc00001500780b */ /* 0x000fe20003f8e000 */
[----:B------:R-:W2:Y:S04]  /*5590*/  SHFL.BFLY PT, R13, R4, 0x2, 0x1f ;  /* 0x0c401f00040d7f89 */ /* 0x000ea800000e0000 */
[----:B------:R-:W-:Y:S01]  /*55a0*/  @!P2 FMUL R14, R14, 0.5 ;  /* 0x3f0000000e0ea820 */ /* 0x000fe20000400000 */
[----:B------:R5:W2:Y:S01]  /*55b0*/  MUFU.EX2 R85, R15 ;  /* 0x0000000f00557308 */ /* 0x000aa20000000800 */
[----:B-1----:R-:W-:Y:S01]  /*55c0*/  FFMA R12, R47, UR18, -R10 ;  /* 0x000000122f0c7c23 */ /* 0x002fe2000800080a */
[----:B---3--:R-:W-:Y:S01]  /*55d0*/  @!P6 FMUL R39, R39, R39 ;  /* 0x000000272727e220 */ /* 0x008fe20000400000 */
[----:B------:R-:W-:-:S04]  /*55e0*/  FSETP.GEU.AND P6, PT, R23, -126, PT ;  /* 0xc2fc00001700780b */ /* 0x000fc80003fce000 */
[----:B------:R-:W-:Y:S01]  /*55f0*/  @!P4 FMUL R21, R21, 0.5 ;  /* 0x3f0000001515c820 */ /* 0x000fe20000400000 */
[----:B------:R1:W3:Y:S01]  /*5600*/  MUFU.EX2 R43, R14 ;  /* 0x0000000e002b7308 */ /* 0x0002e20000000800 */
[----:B----4-:R-:W-:Y:S01]  /*5610*/  @!P3 FMUL R42, R42, R42 ;  /* 0x0000002a2a2ab220 */ /* 0x010fe20000400000 */
[----:B------:R-:W-:Y:S01]  /*5620*/  FSETP.GEU.AND P3, PT, R12, -126, PT ;  /* 0xc2fc00000c00780b */ /* 0x000fe20003f6e000 */
[----:B-----5:R-:W-:-:S05]  /*5630*/  FFMA R15, R51, UR18, -R10 ;  /* 0x00000012330f7c23 */ /* 0x020fca000800080a */
[----:B------:R4:W5:Y:S01]  /*5640*/  MUFU.EX2 R46, R21 ;  /* 0x00000015002e7308 */ /* 0x0009620000000800 */
[--C-:B-1----:R-:W-:Y:S01]  /*5650*/  FFMA R14, R50, UR18, -R10.reuse ;  /* 0x00000012320e7c23 */ /* 0x102fe2000800080a */
[----:B------:R-:W-:Y:S01]  /*5660*/  @!P6 FMUL R23, R23, 0.5 ;  /* 0x3f0000001717e820 */ /* 0x000fe20000400000 */
[----:B--2---:R-:W-:Y:S01]  /*5670*/  FMNMX R4, R4, R13, !PT ;  /* 0x0000000d04047209 */ /* 0x004fe20007800000 */
[----:B------:R-:W-:Y:S01]  /*5680*/  @!P5 FMUL R85, R85, R85 ;  /* 0x000000555555d220 */ /* 0x000fe20000400000 */
[----:B------:R-:W-:Y:S02]  /*5690*/  FSETP.GEU.AND P5, PT, R15, -126, PT ;  /* 0xc2fc00000f00780b */ /* 0x000fe40003fae000 */
[----:B------:R-:W-:Y:S01]  /*56a0*/  @!P3 FMUL R12, R12, 0.5 ;  /* 0x3f0000000c0cb820 */ /* 0x000fe20000400000 */
[----:B------:R1:W2:Y:S01]  /*56b0*/  MUFU.EX2 R47, R23 ;  /* 0x00000017002f7308 */ /* 0x0002a20000000800 */
[----:B---3--:R-:W-:Y:S01]  /*56c0*/  @!P2 FMUL R43, R43, R43 ;  /* 0x0000002b2b2ba220 */ /* 0x008fe20000400000 */
[----:B------:R-:W-:Y:S01]  /*56d0*/  FSETP.GEU.AND P2, PT, R14, -126, PT ;  /* 0xc2fc00000e00780b */ /* 0x000fe20003f4e000 */
[----:B----4-:R-:W-:-:S05]  /*56e0*/  FFMA R21, R54, UR18, -R10 ;  /* 0x0000001236157c23 */ /* 0x010fca000800080a */
[----:B------:R-:W3:Y:S01]  /*56f0*/  MUFU.EX2 R50, R12 ;  /* 0x0000000c00327308 */ /* 0x000ee20000000800 */
[----:B-----5:R-:W-:Y:S01]  /*5700*/  @!P4 FMUL R46, R46, R46 ;  /* 0x0000002e2e2ec220 */ /* 0x020fe20000400000 */
[C---:B------:R-:W-:Y:S01]  /*5710*/  FSETP.NEU.AND P4, PT, R4.reuse, -INF , PT ;  /* 0xff8000000400780b */ /* 0x040fe20003f8d000 */
[----:B-1----:R-:W-:Y:S01]  /*5720*/  FFMA R23, R55, UR18, -R10 ;  /* 0x0000001237177c23 */ /* 0x002fe2000800080a */
[----:B------:R-:W-:Y:S02]  /*5730*/  @!P5 FMUL R15, R15, 0.5 ;  /* 0x3f0000000f0fd820 */ /* 0x000fe40000400000 */
[----:B------:R-:W-:Y:S01]  /*5740*/  FSEL R13, R4, RZ, P4 ;  /* 0x000000ff040d7208 */ /* 0x000fe20002000000 */
[----:B------:R-:W-:Y:S01]  /*5750*/  @!P2 FMUL R14, R14, 0.5 ;  /* 0x3f0000000e0ea820 */ /* 0x000fe20000400000 */
[----:B------:R-:W1:Y:S01]  /*5760*/  MUFU.EX2 R54, R15 ;  /* 0x0000000f00367308 */ /* 0x000e620000000800 */
[----:B--2---:R-:W-:Y:S01]  /*5770*/  @!P6 FMUL R47, R47, R47 ;  /* 0x0000002f2f2fe220 */ /* 0x004fe20000400000 */
[----:B------:R-:W-:Y:S01]  /*5780*/  FSETP.GEU.AND P4, PT, R21, -126, PT ;  /* 0xc2fc00001500780b */ /* 0x000fe20003f8e000 */
[----:B------:R-:W-:Y:S01]  /*5790*/  FMUL R10, R13, UR18 ;  /* 0x000000120d0a7c20 */ /* 0x000fe20008400000 */
[----:B------:R-:W-:Y:S01]  /*57a0*/  FSETP.GEU.AND P6, PT, R23, -126, PT ;  /* 0xc2fc00001700780b */ /* 0x000fe20003fce000 */
[----:B------:R-:W-:Y:S01]  /*57b0*/  FADD R13, -R13, R8 ;  /* 0x000000080d0d7221 */ /* 0x000fe20000000100 */
[----:B------:R-:W-:Y:S01]  /*57c0*/  FADD R27, R82, R47 ;  /* 0x0000002f521b7221 */ /* 0x000fe20000000000 */
[--C-:B------:R-:W-:Y:S01]  /*57d0*/  FFMA R11, R11, UR18, -R10.reuse ;  /* 0x000000120b0b7c23 */ /* 0x100fe2000800080a */
[----:B------:R-:W2:Y:S01]  /*57e0*/  MUFU.EX2 R51, R14 ;  /* 0x0000000e00337308 */ /* 0x000ea20000000800 */
[----:B---3--:R-:W-:Y:S01]  /*57f0*/  @!P3 FMUL R50, R50, R50 ;  /* 0x000000323232b220 */ /* 0x008fe20000400000 */
[--C-:B------:R-:W-:Y:S01]  /*5800*/  FFMA R28, R28, UR18, -R10.reuse ;  /* 0x000000121c1c7c23 */ /* 0x100fe2000800080a */
[--C-:B------:R-:W-:Y:S01]  /*5810*/  FFMA R25, R25, UR18, -R10.reuse ;  /* 0x0000001219197c23 */ /* 0x100fe2000800080a */
[----:B------:R-:W-:Y:S01]  /*5820*/  FSETP.GEU.AND P3, PT, R11, -126, PT ;  /* 0xc2fc00000b00780b */ /* 0x000fe20003f6e000 */
[--C-:B------:R-:W-:Y:S01]  /*5830*/  FFMA R29, R29, UR18, -R10.reuse ;  /* 0x000000121d1d7c23 */ /* 0x100fe2000800080a */
[--C-:B------:R-:W-:Y:S01]  /*5840*/  FFMA R32, R32, UR18, -R10.reuse ;  /* 0x0000001220207c23 */ /* 0x100fe2000800080a */
[----:B------:R-:W-:Y:S01]  /*5850*/  @!P4 FMUL R21, R21, 0.5 ;  /* 0x3f0000001515c820 */ /* 0x000fe20000400000 */
[--C-:B------:R-:W-:Y:S01]  /*5860*/  FFMA R33, R33, UR18, -R10.reuse ;  /* 0x0000001221217c23 */ /* 0x100fe2000800080a */
[----:B------:R-:W-:Y:S01]  /*5870*/  @!P6 FMUL R23, R23, 0.5 ;  /* 0x3f0000001717e820 */ /* 0x000fe20000400000 */
[----:B-1----:R-:W-:Y:S01]  /*5880*/  @!P5 FMUL R54, R54, R54 ;  /* 0x000000363636d220 */ /* 0x002fe20000400000 */
[----:B------:R-:W-:Y:S01]  /*5890*/  FSETP.GEU.AND P5, PT, R28, -126, PT ;  /* 0xc2fc00001c00780b */ /* 0x000fe20003fae000 */
[----:B------:R-:W1:Y:S01]  /*58a0*/  MUFU.EX2 R55, R21 ;  /* 0x0000001500377308 */ /* 0x000e620000000800 */
[--C-:B------:R-:W-:Y:S01]  /*58b0*/  FFMA R37, R37, UR18, -R10.reuse ;  /* 0x0000001225257c23 */ /* 0x100fe2000800080a */
[--C-:B------:R-:W-:Y:S01]  /*58c0*/  FFMA R36, R36, UR18, -R10.reuse ;  /* 0x0000001224247c23 */ /* 0x100fe2000800080a */
[--C-:B------:R-:W-:Y:S01]  /*58d0*/  FFMA R40, R40, UR18, -R10.reuse ;  /* 0x0000001228287c23 */ /* 0x100fe2000800080a */
[--C-:B------:R-:W-:Y:S01]  /*58e0*/  FFMA R41, R41, UR18, -R10.reuse ;  /* 0x0000001229297c23 */ /* 0x100fe2000800080a */
[----:B------:R-:W-:Y:S01]  /*58f0*/  @!P3 FMUL R11, R11, 0.5 ;  /* 0x3f0000000b0bb820 */ /* 0x000fe20000400000 */
[----:B--2---:R-:W-:Y:S01]  /*5900*/  @!P2 FMUL R51, R51, R51 ;  /* 0x000000333333a220 */ /* 0x004fe20000400000 */
[----:B------:R-:W-:Y:S01]  /*5910*/  FSETP.GEU.AND P2, PT, R25, -126, PT ;  /* 0xc2fc00001900780b */ /* 0x000fe20003f4e000 */
[----:B------:R-:W2:Y:S01]  /*5920*/  MUFU.EX2 R84, R23 ;  /* 0x0000001700547308 */ /* 0x000ea20000000800 */
[--C-:B------:R-:W-:Y:S01]  /*5930*/  FFMA R44, R44, UR18, -R10.reuse ;  /* 0x000000122c2c7c23 */ /* 0x100fe2000800080a */
[--C-:B------:R-:W-:Y:S01]  /*5940*/  FFMA R48, R48, UR18, -R10.reuse ;  /* 0x0000001230307c23 */ /* 0x100fe2000800080a */
[--C-:B------:R-:W-:Y:S01]  /*5950*/  FFMA R45, R45, UR18, -R10.reuse ;  /* 0x000000122d2d7c23 */ /* 0x100fe2000800080a */
[----:B------:R-:W-:Y:S01]  /*5960*/  @!P5 FMUL R28, R28, 0.5 ;  /* 0x3f0000001c1cd820 */ /* 0x000fe20000400000 */
[--C-:B------:R-:W-:Y:S01]  /*5970*/  FFMA R49, R49, UR18, -R10.reuse ;  /* 0x0000001231317c23 */ /* 0x100fe2000800080a */
[--C-:B------:R-:W-:Y:S01]  /*5980*/  FFMA R52, R52, UR18, -R10.reuse ;  /* 0x0000001234347c23 */ /* 0x100fe2000800080a */
[----:B------:R-:W-:Y:S01]  /*5990*/  FFMA R53, R53, UR18, -R10 ;  /* 0x0000001235357c23 */ /* 0x000fe2000800080a */
[----:B------:R-:W3:Y:S01]  /*59a0*/  MUFU.EX2 R24, R11 ;  /* 0x0000000b00187308 */ /* 0x000ee20000000800 */
[----:B-1----:R-:W-:Y:S01]  /*59b0*/  @!P4 FMUL R55, R55, R55 ;  /* 0x000000373737c220 */ /* 0x002fe20000400000 */
[----:B------:R-:W-:Y:S01]  /*59c0*/  FSETP.GEU.AND P4, PT, R29, -126, PT ;  /* 0xc2fc00001d00780b */ /* 0x000fe20003f8e000 */
[----:B------:R-:W-:Y:S01]  /*59d0*/  FMUL R13, R13, UR18 ;  /* 0x000000120d0d7c20 */ /* 0x000fe20008400000 */
[----:B------:R-:W-:Y:S01]  /*59e0*/  @!P2 FMUL R25, R25, 0.5 ;  /* 0x3f0000001919a820 */ /* 0x000fe20000400000 */
[----:B------:R-:W-:Y:S01]  /*59f0*/  FADD R34, R42, R55 ;  /* 0x000000372a227221 */ /* 0x000fe20000000000 */
[----:B------:R-:W-:Y:S01]  /*5a00*/  FADD R30, R39, R54 ;  /* 0x00000036271e7221 */ /* 0x000fe20000000000 */
[----:B------:R-:W-:Y:S01]  /*5a10*/  F2FP.F16.F32.PACK_AB R47, R50, R47 ;  /* 0x0000002f322f723e */ /* 0x000fe200000000ff */
[----:B------:R1:W4:Y:S01]  /*5a20*/  MUFU.EX2 R26, R28 ;  /* 0x0000001c001a7308 */ /* 0x0003220000000800 */
[----:B--2---:R-:W-:Y:S01]  /*5a30*/  @!P6 FMUL R84, R84, R84 ;  /* 0x000000545454e220 */ /* 0x004fe20000400000 */
[----:B------:R-:W-:-:S03]  /*5a40*/  FSETP.GEU.AND P6, PT, R32, -126, PT ;  /* 0xc2fc00002000780b */ /* 0x000fc60003fce000 */
[----:B------:R-:W-:Y:S02]  /*5a50*/  FADD R31, R43, R84 ;  /* 0x000000542b1f7221 */ /* 0x000fe40000000000 */
[----:B------:R-:W-:Y:S01]  /*5a60*/  @!P4 FMUL R29, R29, 0.5 ;  /* 0x3f0000001d1dc820 */ /* 0x000fe20000400000 */
[----:B------:R2:W5:Y:S01]  /*5a70*/  MUFU.EX2 R15, R25 ;  /* 0x00000019000f7308 */ /* 0x0005620000000800 */
[----:B---3--:R-:W-:Y:S01]  /*5a80*/  @!P3 FMUL R24, R24, R24 ;  /* 0x000000181818b220 */ /* 0x008fe20000400000 */
[----:B------:R-:W-:Y:S01]  /*5a90*/  FSETP.GEU.AND P3, PT, R33, -126, PT ;  /* 0xc2fc00002100780b */ /* 0x000fe20003f6e000 */
[----:B-1----:R-:W-:-:S04]  /*5aa0*/  FADD R28, R38, R51 ;  /* 0x00000033261c7221 */ /* 0x002fc80000000000 */
        /* <DEDUP_REMOVED lines=30> */
[----:B------:R2:W5:Y:S01]  /*5c90*/  MUFU.EX2 R21, R44 ;  /* 0x0000002c00157308 */ /* 0x0005620000000800 */
[----:B---3--:R-:W-:Y:S01]  /*5ca0*/  @!P4 FMUL R11, R11, R11 ;  /* 0x0000000b0b0bc220 */ /* 0x008fe20000400000 */
[----:B------:R-:W-:Y:S01]  /*5cb0*/  FSETP.GEU.AND P4, PT, R49, -126, PT ;  /* 0xc2fc00003100780b */ /* 0x000fe20003f8e000 */
[----:B-1----:R-:W-:Y:S01]  /*5cc0*/  FADD R41, R25, R28 ;  /* 0x0000001c19297221 */ /* 0x002fe20000000000 */
[----:B------:R-:W-:Y:S01]  /*5cd0*/  FADD R25, R81, R46 ;  /* 0x0000002e51197221 */ /* 0x000fe20000000000 */
[----:B------:R-:W-:Y:S02]  /*5ce0*/  FADD R28, R83, R50 ;  /* 0x00000032531c7221 */ /* 0x000fe40000000000 */
[----:B------:R-:W-:Y:S01]  /*5cf0*/  @!P2 FMUL R45, R45, 0.5 ;  /* 0x3f0000002d2da820 */ /* 0x000fe20000400000 */
[----:B------:R1:W3:Y:S01]  /*5d00*/  MUFU.EX2 R23, R48 ;  /* 0x0000003000177308 */ /* 0x0002e20000000800 */
[----:B----4-:R-:W-:Y:S01]  /*5d10*/  @!P6 FMUL R12, R12, R12 ;  /* 0x0000000c0c0ce220 */ /* 0x010fe20000400000 */
[----:B------:R-:W-:Y:S01]  /*5d20*/  FSETP.GEU.AND P6, PT, R52, -126, PT ;  /* 0xc2fc00003400780b */ /* 0x000fe20003fce000 */
[----:B--2---:R-:W-:-:S02]  /*5d30*/  FADD R44, R25, R30 ;  /* 0x0000001e192c7221 */ /* 0x004fc40000000000 */
[----:B------:R-:W-:Y:S02]  /*5d40*/  FADD R25, R15, R12 ;  /* 0x0000000c0f197221 */ /* 0x000fe40000000000 */
[----:B------:R-:W-:Y:S01]  /*5d50*/  @!P4 FMUL R49, R49, 0.5 ;  /* 0x3f0000003131c820 */ /* 0x000fe20000400000 */
[----:B------:R2:W4:Y:S01]  /*5d60*/  MUFU.EX2 R14, R45 ;  /* 0x0000002d000e7308 */ /* 0x0005220000000800 */
[----:B-----5:R-:W-:Y:S01]  /*5d70*/  @!P3 FMUL R21, R21, R21 ;  /* 0x000000151515b220 */ /* 0x020fe20000400000 */
[----:B------:R-:W-:Y:S01]  /*5d80*/  FSETP.GEU.AND P3, PT, R53, -126, PT ;  /* 0xc2fc00003500780b */ /* 0x000fe20003f6e000 */
[----:B-1----:R-:W-:Y:S02]  /*5d90*/  FADD R48, R27, R34 ;  /* 0x000000221b307221 */ /* 0x002fe40000000000 */
[----:B------:R-:W-:Y:S01]  /*5da0*/  FADD R27, R26, R21 ;  /* 0x000000151a1b7221 */ /* 0x000fe20000000000 */
[----:B------:R-:W-:Y:S01]  /*5db0*/  F2FP.F16.F32.PACK_AB R26, R29, R26 ;  /* 0x0000001a1d1a723e */ /* 0x000fe200000000ff */
[----:B------:R-:W-:Y:S01]  /*5dc0*/  @!P6 FMUL R52, R52, 0.5 ;  /* 0x3f0000003434e820 */ /* 0x000fe20000400000 */
[----:B------:R-:W1:Y:S01]  /*5dd0*/  MUFU.EX2 R10, R49 ;  /* 0x00000031000a7308 */ /* 0x000e620000000800 */
[----:B---3--:R-:W-:Y:S01]  /*5de0*/  @!P5 FMUL R23, R23, R23 ;  /* 0x000000171717d220 */ /* 0x008fe20000400000 */
[----:B------:R-:W-:Y:S01]  /*5df0*/  FSETP.GEU.AND P5, PT, R13, -126, PT ;  /* 0xc2fc00000d00780b */ /* 0x000fe20003fae000 */
[----:B--2---:R-:W-:Y:S01]  /*5e00*/  FADD R45, R28, R31 ;  /* 0x0000001f1c2d7221 */ /* 0x004fe20000000000 */
[----:B------:R-:W-:Y:S01]  /*5e10*/  FADD R41, R41, R48 ;  /* 0x0000003029297221 */ /* 0x000fe20000000000 */
[----:B------:R-:W-:-:S02]  /*5e20*/  FADD R31, R32, R23 ;  /* 0x00000017201f7221 */ /* 0x000fc40000000000 */
[----:B------:R-:W-:Y:S01]  /*5e30*/  @!P3 FMUL R53, R53, 0.5 ;  /* 0x3f0000003535b820 */ /* 0x000fe20000400000 */
[----:B------:R2:W3:Y:S01]  /*5e40*/  MUFU.EX2 R9, R52 ;  /* 0x0000003400097308 */ /* 0x0004e20000000800 */
[----:B----4-:R-:W-:Y:S01]  /*5e50*/  @!P2 FMUL R14, R14, R14 ;  /* 0x0000000e0e0ea220 */ /* 0x010fe20000400000 */
[----:B------:R-:W-:Y:S01]  /*5e60*/  FSETP.GEU.AND P2, PT, R20, -126, PT ;  /* 0xc2fc00001400780b */ /* 0x000fe20003f4e000 */
[----:B------:R-:W-:Y:S01]  /*5e70*/  FADD R44, R44, R45 ;  /* 0x0000002d2c2c7221 */ /* 0x000fe20000000000 */
[----:B------:R-:W-:Y:S01]  /*5e80*/  F2FP.F16.F32.PACK_AB R45, R46, R85 ;  /* 0x000000552e2d723e */ /* 0x000fe200000000ff */
[----:B------:R-:W-:Y:S01]  /*5e90*/  FADD R28, R29, R14 ;  /* 0x0000000e1d1c7221 */ /* 0x000fe20000000000 */
[----:B------:R-:W-:Y:S01]  /*5ea0*/  F2FP.F16.F32.PACK_AB R46, R14, R21 ;  /* 0x000000150e2e723e */ /* 0x000fe200000000ff */
[----:B------:R-:W-:Y:S01]  /*5eb0*/  @!P5 FMUL R13, R13, 0.5 ;  /* 0x3f0000000d0dd820 */ /* 0x000fe20000400000 */
[----:B------:R4:W5:Y:S01]  /*5ec0*/  MUFU.EX2 R8, R53 ;  /* 0x0000003500087308 */ /* 0x0009620000000800 */
[----:B-1----:R-:W-:Y:S01]  /*5ed0*/  @!P4 FMUL R10, R10, R10 ;  /* 0x0000000a0a0ac220 */ /* 0x002fe20000400000 */
[----:B------:R-:W-:Y:S01]  /*5ee0*/  FADD R41, R41, R44 ;  /* 0x0000002c29297221 */ /* 0x000fe20000000000 */
[----:B------:R-:W-:-:S02]  /*5ef0*/  F2FP.F16.F32.PACK_AB R44, R12, R11 ;  /* 0x0000000b0c2c723e */ /* 0x000fc400000000ff */
[----:B------:R-:W-:Y:S01]  /*5f00*/  FADD R30, R33, R10 ;  /* 0x0000000a211e7221 */ /* 0x000fe20000000000 */
[----:B--2---:R-:W-:Y:S01]  /*5f10*/  F2FP.F16.F32.PACK_AB R52, R10, R23 ;  /* 0x000000170a34723e */ /* 0x004fe200000000ff */
[----:B------:R-:W-:Y:S01]  /*5f20*/  @!P2 FMUL R20, R20, 0.5 ;  /* 0x3f0000001414a820 */ /* 0x000fe20000400000 */
[----:B------:R-:W1:Y:S01]  /*5f30*/  MUFU.EX2 R13, R13 ;  /* 0x0000000d000d7308 */ /* 0x000e620000000800 */
[----:B---3--:R-:W-:Y:S01]  /*5f40*/  @!P6 FMUL R9, R9, R9 ;  /* 0x000000090909e220 */ /* 0x008fe20000400000 */
[----:B------:R-:W-:Y:S01]  /*5f50*/  FADD R25, R25, R30 ;  /* 0x0000001e19197221 */ /* 0x000fe20000000000 */
[----:B----4-:R-:W-:Y:S02]  /*5f60*/  F2FP.F16.F32.PACK_AB R53, R54, R51 ;  /* 0x000000333635723e */ /* 0x010fe400000000ff */
[----:B------:R-:W-:-:S03]  /*5f70*/  FADD R34, R36, R9 ;  /* 0x0000000924227221 */ /* 0x000fc60000000000 */
[----:B------:R2:W3:Y:S01]  /*5f80*/  MUFU.EX2 R40, R20 ;  /* 0x0000001400287308 */ /* 0x0004e20000000800 */
[----:B-----5:R-:W-:Y:S01]  /*5f90*/  @!P3 FMUL R8, R8, R8 ;  /* 0x000000080808b220 */ /* 0x020fe20000400000 */
[----:B------:R-:W-:-:S03]  /*5fa0*/  FADD R27, R27, R34 ;  /* 0x000000221b1b7221 */ /* 0x000fc60000000000 */
[----:B------:R-:W-:Y:S01]  /*5fb0*/  FADD R35, R37, R8 ;  /* 0x0000000825237221 */ /* 0x000fe20000000000 */
[----:B------:R-:W-:Y:S01]  /*5fc0*/  F2FP.F16.F32.PACK_AB R54, R8, R9 ;  /* 0x000000090836723e */ /* 0x000fe200000000ff */
[----:B--2---:R-:W-:Y:S02]  /*5fd0*/  FADD R20, R24, R11 ;  /* 0x0000000b18147221 */ /* 0x004fe40000000000 */
[----:B------:R-:W-:Y:S01]  /*5fe0*/  FADD R28, R28, R35 ;  /* 0x000000231c1c7221 */ /* 0x000fe20000000000 */
[----:B-1----:R-:W-:Y:S01]  /*5ff0*/  @!P5 FMUL R13, R13, R13 ;  /* 0x0000000d0d0dd220 */ /* 0x002fe20000400000 */
[----:B------:R-:W-:Y:S01]  /*6000*/  F2FP.F16.F32.PACK_AB R24, R15, R24 ;  /* 0x000000180f18723e */ /* 0x000fe200000000ff */
[----:B------:R-:W-:Y:S01]  /*6010*/  FADD R20, R20, R31 ;  /* 0x0000001f14147221 */ /* 0x000fe20000000000 */
[----:B------:R-:W-:Y:S01]  /*6020*/  FADD R25, R25, R28 ;  /* 0x0000001c19197221 */ /* 0x000fe20000000000 */
[----:B------:R-:W-:Y:S01]  /*6030*/  SHF.L.U32 R28, R19, 0x1f, RZ ;  /* 0x0000001f131c7819 */ /* 0x000fe200000006ff */
[----:B------:R-:W-:Y:S01]  /*6040*/  FMUL R72, R72, R13 ;  /* 0x0000000d48487220 */ /* 0x000fe20000400000 */
[----:B------:R-:W-:Y:S01]  /*6050*/  FADD R20, R20, R27 ;  /* 0x0000001b14147221 */ /* 0x000fe20000000000 */
[----:B---3--:R-:W-:Y:S01]  /*6060*/  @!P2 FMUL R40, R40, R40 ;  /* 0x000000282828a220 */ /* 0x008fe20000400000 */
[----:B------:R1:W2:Y:S01]  /*6070*/  SYNCS.PHASECHK.TRANS64.TRYWAIT P2, [UR6+0xca00], R28 ;  /* 0x00ca001cff0075a7 */ /* 0x0002a20008040146 */
[----:B------:R-:W-:Y:S01]  /*6080*/  F2FP.F16.F32.PACK_AB R27, R83, R82 ;  /* 0x00000052531b723e */ /* 0x000fe200000000ff */
[----:B------:R-:W-:Y:S01]  /*6090*/  FADD R20, R20, R25 ;  /* 0x0000001914147221 */ /* 0x000fe20000000000 */
[----:B------:R-:W-:Y:S01]  /*60a0*/  F2FP.F16.F32.PACK_AB R25, R81, R80 ;  /* 0x000000505119723e */ /* 0x000fe200000000ff */
[----:B------:R-:W-:Y:S01]  /*60b0*/  FFMA R5, R40, R5, R41 ;  /* 0x0000000528057223 */ /* 0x000fe20000000029 */
[----:B------:R-:W-:Y:S01]  /*60c0*/  FMUL R74, R74, R40 ;  /* 0x000000284a4a7220 */ /* 0x000fe20000400000 */
        /* <DEDUP_REMOVED lines=12> */
[----:B------:R-:W-:Y:S01]  /*6190*/  F2FP.F16.F32.PACK_AB R81, R39, R38 ;  /* 0x000000262751723e */ /* 0x000fe200000000ff */
        /* <DEDUP_REMOVED lines=13> */
[----:B------:R-:W-:Y:S01]  /*6270*/  F2FP.F16.F32.PACK_AB R83, R43, R42 ;  /* 0x0000002a2b53723e */ /* 0x000fe200000000ff */
[----:B-1----:R-:W-:Y:S06]  /*6280*/  @!P0 BRA `(.L_x_41) ;  /* 0x0000000000048947 */ /* 0x002fec0003800000 */
[----:B------:R-:W-:Y:S01]  /*6290*/  BPT.TRAP 0x1 ;  /* 0x000000040000795c */ /* 0x000fe20000300000 */
.L_x_41:
[----:B--2---:R-:W-:Y:S05]  /*62a0*/  @P2 BRA `(.L_x_42) ;  /* 0x0000000000082947 */ /* 0x004fea0003800000 */
[----:B------:R-:W1:Y:S02]  /*62b0*/  SYNCS.PHASECHK.TRANS64.TRYWAIT P2, [UR6+0xca00], R28 ;  /* 0x00ca001cff0075a7 */ /* 0x000e640008040146 */
[----:B-1----:R-:W-:Y:S05]  /*62c0*/  @!P2 BRA `(.L_x_43) ;  /* 0x0000003800b0a947 */ /* 0x002fea0003800000 */
.L_x_42:
        /* <DEDUP_REMOVED lines=72> */
.L_x_44:
[----:B------:R-:W-:-:S04]  /*6750*/  ULEA UR6, UR17, UR45, 0x3 ;  /* 0x0000002d11067291 */ /* 0x000fc8000f8e183f */
[----:B------:R-:W-:-:S04]  /*6760*/  UIADD3 UR6, UR6, 0xca28, URZ ;  /* 0x0000ca2806067890 */ /* 0x000fc8000fffe03f */
[----:B------:R-:W-:-:S09]  /*6770*/  UPRMT UR6, URZ, 0x654, UR6 ;  /* 0x000006543f067896 */ /* 0x000fd20008000006 */
[----:B------:R-:W-:Y:S01]  /*6780*/  SYNCS.ARRIVE.TRANS64.RED.A1T0 RZ, [UR6], RZ ;  /* 0x000000ffffff79a7 */ /* 0x000fe20008100406 */
[----:B------:R-:W-:Y:S05]  /*6790*/  @P1 BRA `(.L_x_45) ;  /* 0x0000000000041947 */ /* 0x000fea0003800000 */
[----:B------:R-:W-:Y:S01]  /*67a0*/  BPT.TRAP 0x1 ;  /* 0x000000040000795c */ /* 0x000fe20000300000 */
.L_x_45:
[----:B------:R-:W-:-:S04]  /*67b0*/  UIADD3 UR17, UR17, 0x1, URZ ;  /* 0x0000000111117890 */ /* 0x000fc8000fffe03f */
[----:B------:R-:W-:-:S04]  /*67c0*/  UISETP.NE.AND UP0, UPT, UR17, 0x5, UPT ;  /* 0x000000051100788c */ /* 0x000fc8000bf05270 */
[----:B------:R-:W-:Y:S01]  /*67d0*/  USEL UR17, UR17, URZ, UP0 ;  /* 0x0000003f11117287 */ /* 0x000fe20008000000 */
[----:B------:R-:W-:Y:S11]  /*67e0*/  @!P0 BRA `(.L_x_46) ;  /* 0x0000000000048947 */ /* 0x000ff60003800000 */
[----:B------:R-:W-:Y:S01]  /*67f0*/  BPT.TRAP 0x1 ;  /* 0x000000040000795c */ /* 0x000fe20000300000 */
.L_x_46:
[----:B------:R-:W-:-:S04]  /*6800*/  ULEA UR6, UR17, UR45, 0x3 ;  /* 0x0000002d11067291 */ /* 0x000fc8000f8e183f */
[----:B------:R-:W-:-:S04]  /*6810*/  UIADD3 UR6, UR6, 0xca28, URZ ;  /* 0x0000ca2806067890 */ /* 0x000fc8000fffe03f */
[----:B------:R-:W-:-:S09]  /*6820*/  UPRMT UR6, URZ, 0x654, UR6 ;  /* 0x000006543f067896 */ /* 0x000fd20008000006 */
[----:B------:R-:W-:Y:S01]  /*6830*/  SYNCS.ARRIVE.TRANS64.RED.A1T0 RZ, [UR6], RZ ;  /* 0x000000ffffff79a7 */ /* 0x000fe20008100406 */
[----:B------:R-:W-:Y:S05]  /*6840*/  @P1 BRA `(.L_x_47) ;  /* 0x0000000000041947 */ /* 0x000fea0003800000 */
[----:B------:R-:W-:Y:S01]  /*6850*/  BPT.TRAP 0x1 ;  /* 0x000000040000795c */ /* 0x000fe20000300000 */
.L_x_47:
[----:B------:R-:W-:Y:S01]  /*6860*/  UIADD3 UR10, UR10, 0x1, URZ ;  /* 0x000000010a0a7890 */ /* 0x000fe2000fffe03f */
[C---:B------:R-:W-:Y:S01]  /*6870*/  ISETP.GT.AND P2, PT, R7.reuse, 0x1, PT ;  /* 0x000000010700780c */ /* 0x040fe20003f44270 */
[----:B------:R-:W-:Y:S01]  /*6880*/  UIADD3 UR17, UR17, 0x1, URZ ;  /* 0x0000000111117890 */ /* 0x000fe2000fffe03f */
[----:B------:R-:W-:Y:S01]  /*6890*/  VIADD R7, R7, 0xffffffff ;  /* 0xffffffff07077836 */ /* 0x000fe20000000000 */
[----:B------:R-:W-:Y:S01]  /*68a0*/  UISETP.NE.AND UP1, UPT, UR10, 0x5, UPT ;  /* 0x000000050a00788c */ /* 0x000fe2000bf25270 */
[----:B------:R-:W-:Y:S01]  /*68b0*/  VIADD R3, R3, 0x40 ;  /* 0x0000004003037836 */ /* 0x000fe20000000000 */
[----:B------:R-:W-:Y:S01]  /*68c0*/  UISETP.NE.AND UP0, UPT, UR17, 0x5, UPT ;  /* 0x000000051100788c */ /* 0x000fe2000bf05270 */
[----:B------:R-:W-:Y:S01]  /*68d0*/  MOV R8, R4 ;  /* 0x0000000400087202 */ /* 0x000fe20000000f00 */
[----:B------:R-:W-:Y:S01]  /*68e0*/  USEL UR6, URZ, 0x1, UP1 ;  /* 0x000000013f067887 */ /* 0x000fe20008800000 */
[----:B-1----:R-:W-:Y:S01]  /*68f0*/  IMAD.MOV.U32 R9, RZ, RZ, R6 ;  /* 0x000000ffff097224 */ /* 0x002fe200078e0006 */
[----:B------:R-:W-:-:S02]  /*6900*/  USEL UR17, UR17, URZ, UP0 ;  /* 0x0000003f11117287 */ /* 0x000fc40008000000 */
[----:B------:R-:W-:Y:S02]  /*6910*/  USEL UR53, UR10, URZ, UP1 ;  /* 0x0000003f0a357287 */ /* 0x000fe40008800000 */
[----:B------:R-:W-:Y:S01]  /*6920*/  LOP3.LUT R19, R19, UR6, RZ, 0x3c, !PT ;  /* 0x0000000613137c12 */ /* 0x000fe2000f8e3cff */
[----:B------:R-:W-:Y:S09]  /*6930*/  @P2 BRA `(.L_x_48) ;  /* 0xffffffe0004c2947 */ /* 0x000ff2000383ffff */
.L_x_37:
[----:B------:R-:W-:-:S04]  /*6940*/  ULOP3.LUT UR4, UR38, 0x1, URZ, 0xfc, !UPT ;  /* 0x0000000126047892 */ /* 0x000fc8000f8efc3f */
[----:B------:R-:W-:-:S06]  /*6950*/  UISETP.NE.AND UP0, UPT, UR4, 0x3, UPT ;  /* 0x000000030400788c */ /* 0x000fcc000bf05270 */
[----:B------:R-:W-:-:S13]  /*6960*/  PLOP3.LUT P2, PT, PT, PT, UP0, 0x80, 0x0 ;  /* 0x000000000000781c */ /* 0x000fda0003f4f008 */
[----:B------:R-:W-:Y:S05]  /*6970*/  @!P2 BRA `(.L_x_49) ;  /* 0x000000000004a947 */ /* 0x000fea0003800000 */
[----:B------:R-:W-:Y:S01]  /*6980*/  BPT.TRAP 0x1 ;  /* 0x000000040000795c */ /* 0x000fe20000300000 */
.L_x_49:
[----:B------:R-:W-:Y:S02]  /*6990*/  UISETP.GT.U32.AND UP0, UPT, UR38, 0x1, UPT ;  /* 0x000000012600788c */ /* 0x000fe4000bf04070 */
[----:B------:R-:W-:-:S04]  /*69a0*/  ULEA UR4, UR36, UR45, 0x3 ;  /* 0x0000002d24047291 */ /* 0x000fc8000f8e183f */
[----:B------:R-:W-:Y:S01]  /*69b0*/  UIADD3 UR4, UR4, 0xca60, URZ ;  /* 0x0000ca6004047890 */ /* 0x000fe2000fffe03f */
[----:B------:R-:W-:-:S03]  /*69c0*/  PLOP3.LUT P2, PT, PT, PT, UP0, 0x80, 0x0 ;  /* 0x000000000000781c */ /* 0x000fc60003f4f008 */
[----:B------:R-:W-:-:S09]  /*69d0*/  UPRMT UR4, URZ, 0x654, UR4 ;  /* 0x000006543f047896 */ /* 0x000fd20008000004 */
[----:B------:R-:W-:Y:S01]  /*69e0*/  SYNCS.ARRIVE.TRANS64.RED.A1T0 RZ, [UR4], RZ ;  /* 0x000000ffffff79a7 */ /* 0x000fe20008100404 */
[----:B------:R-:W-:Y:S05]  /*69f0*/  @P2 BRA `(.L_x_50) ;  /* 0x0000000000042947 */ /* 0x000fea0003800000 */
[----:B------:R-:W-:Y:S01]  /*6a00*/  BPT.TRAP 0x1 ;  /* 0x000000040000795c */ /* 0x000fe20000300000 */
.L_x_50:
[----:B------:R-:W-:Y:S05]  /*6a10*/  @!P0 BRA `(.L_x_51) ;  /* 0x0000000000048947 */ /* 0x000fea0003800000 */
[----:B------:R-:W-:Y:S01]  /*6a20*/  BPT.TRAP 0x1 ;  /* 0x000000040000795c */ /* 0x000fe20000300000 */
.L_x_51:
[----:B------:R-:W-:-:S04]  /*6a30*/  ULEA UR17, UR17, UR45, 0x3 ;  /* 0x0000002d11117291 */ /* 0x000fc8000f8e183f */
[----:B------:R-:W-:-:S04]  /*6a40*/  UIADD3 UR17, UR17, 0xca28, URZ ;  /* 0x0000ca2811117890 */ /* 0x000fc8000fffe03f */
[----:B------:R-:W-:-:S09]  /*6a50*/  UPRMT UR17, URZ, 0x654, UR17 ;  /* 0x000006543f117896 */ /* 0x000fd20008000011 */
[----:B------:R-:W-:Y:S01]  /*6a60*/  SYNCS.ARRIVE.TRANS64.RED.A1T0 RZ, [UR17], RZ ;  /* 0x000000ffffff79a7 */ /* 0x000fe20008100411 */
[----:B------:R-:W-:Y:S05]  /*6a70*/  @P1 BRA `(.L_x_52) ;  /* 0x0000000000041947 */ /* 0x000fea0003800000 */
[----:B------:R-:W-:Y:S01]  /*6a80*/  BPT.TRAP 0x1 ;  /* 0x000000040000795c */ /* 0x000fe20000300000 */
.L_x_52:
[----:B------:R-:W1:Y:S01]  /*6a90*/  SHFL.BFLY PT, R3, R0, 0x1, 0x1f ;  /* 0x0c201f0000037f89 */ /* 0x000e6200000e0000 */
[----:B------:R-:W-:Y:S01]  /*6aa0*/  BSSY B0, `(.L_x_53) ;  /* 0x0000023000007945 */ /* 0x000fe20003800000 */
[----:B------:R-:W-:Y:S02]  /*6ab0*/  IMAD.MOV.U32 R7, RZ, RZ, 0x7f800000 ;  /* 0x7f800000ff077424 */ /* 0x000fe400078e00ff */
[----:B------:R-:W2:Y:S01]  /*6ac0*/  SHFL.BFLY PT, R8, R5, 0x1, 0x1f ;  /* 0x0c201f0005087f89 */ /* 0x000ea200000e0000 */
[----:B------:R-:W-:Y:S02]  /*6ad0*/  IMAD.MOV.U32 R11, RZ, RZ, 0x7f800000 ;  /* 0x7f800000ff0b7424 */ /* 0x000fe400078e00ff */
[----:B-1----:R-:W-:Y:S01]  /*6ae0*/  FADD R3, R3, R0 ;  /* 0x0000000003037221 */ /* 0x002fe20000000000 */
[----:B--2---:R-:W-:-:S04]  /*6af0*/  FADD R15, R8, R5 ;  /* 0x00000005080f7221 */ /* 0x004fc80000000000 */
[----:B------:R-:W1:Y:S01]  /*6b00*/  SHFL.BFLY PT, R10, R3, 0x2, 0x1f ;  /* 0x0c401f00030a7f89 */ /* 0x000e6200000e0000 */
[----:B------:R-:W-:-:S03]  /*6b10*/  MOV R8, 0x3f800000 ;  /* 0x3f80000000087802 */ /* 0x000fc60000000f00 */
[----:B------:R-:W2:Y:S01]  /*6b20*/  SHFL.BFLY PT, R20, R15, 0x2, 0x1f ;  /* 0x0c401f000f147f89 */ /* 0x000ea200000e0000 */
[C---:B-1----:R-:W-:Y:S01]  /*6b30*/  FSETP.NE.AND P0, PT, R3.reuse, -R10, PT ;  /* 0x8000000a0300720b */ /* 0x042fe20003f05000 */
[----:B------:R-:W-:Y:S01]  /*6b40*/  FADD R3, R3, R10 ;  /* 0x0000000a03037221 */ /* 0x000fe20000000000 */
[----:B------:R-:W-:Y:S02]  /*6b50*/  IMAD.MOV.U32 R10, RZ, RZ, 0x3f800000 ;  /* 0x3f800000ff0a7424 */ /* 0x000fe400078e00ff */
[----:B--2---:R-:W-:-:S09]  /*6b60*/  FADD R5, R15, R20 ;  /* 0x000000140f057221 */ /* 0x004fd20000000000 */
[----:B------:R-:W-:Y:S05]  /*6b70*/  @!P0 BRA `(.L_x_54) ;  /* 0x0000000000548947 */ /* 0x000fea0003800000 */
[----:B------:R-:W-:Y:S01]  /*6b80*/  VIADD R0, R3, 0x1800000 ;  /* 0x0180000003007836 */ /* 0x000fe20000000000 */
[----:B------:R-:W-:Y:S04]  /*6b90*/  BSSY B1, `(.L_x_55) ;  /* 0x000000c000017945 */ /* 0x000fe80003800000 */
[----:B------:R-:W-:-:S04]  /*6ba0*/  LOP3.LUT R0, R0, 0x7f800000, RZ, 0xc0, !PT ;  /* 0x7f80000000007812 */ /* 0x000fc800078ec0ff */
[----:B------:R-:W-:-:S13]  /*6bb0*/  ISETP.GT.U32.AND P0, PT, R0, 0x1ffffff, PT ;  /* 0x01ffffff0000780c */ /* 0x000fda0003f04070 */
[----:B------:R-:W-:Y:S05]  /*6bc0*/  @P0 BRA `(.L_x_56) ;  /* 0x0000000000100947 */ /* 0x000fea0003800000 */
[----:B------:R-:W-:-:S07]  /*6bd0*/  MOV R14, 0x6bf0 ;  /* 0x00006bf0000e7802 */ /* 0x000fce0000000f00 */
[----:B------:R-:W-:Y:S05]  /*6be0*/  CALL.REL.NOINC `($__internal_0_$__cuda_sm20_rcp_rn_f32_slowpath) ;  /* 0x0000003400787944 */ /* 0x000fea0003c00000 */
[----:B------:R-:W-:Y:S01]  /*6bf0*/  IMAD.MOV.U32 R8, RZ, RZ, R0 ;  /* 0x000000ffff087224 */ /* 0x000fe200078e0000 */
[----:B------:R-:W-:Y:S06]  /*6c00*/  BRA `(.L_x_57) ;  /* 0x0000000000107947 */ /* 0x000fec0003800000 */
.L_x_56:
[----:B------:R-:W1:Y:S02]  /*6c10*/  MUFU.RCP R8, R3 ;  /* 0x0000000300087308 */ /* 0x000e640000001000 */
[----:B-1----:R-:W-:-:S04]  /*6c20*/  FFMA R0, R3, R8, -1 ;  /* 0xbf80000003007423 */ /* 0x002fc80000000008 */
[----:B------:R-:W-:-:S04]  /*6c30*/  FADD.FTZ R9, -R0, -RZ ;  /* 0x800000ff00097221 */ /* 0x000fc80000010100 */
[----:B------:R-:W-:-:S07]  /*6c40*/  FFMA R8, R8, R9, R8 ;  /* 0x0000000908087223 */ /* 0x000fce0000000008 */
.L_x_57:
[----:B------:R-:W-:Y:S05]  /*6c50*/  BSYNC B1 ;  /* 0x0000000000017941 */ /* 0x000fea0003800000 */
.L_x_55:
[----:B------:R-:W-:Y:S01]  /*6c60*/  FSETP.GEU.AND P0, PT, |R3|, 1.175494350822287508e-38, PT ;  /* 0x008000000300780b */ /* 0x000fe20003f0e200 */
[----:B------:R-:W-:-:S12]  /*6c70*/  ULDC UR4, c[0x0][0x600] ;  /* 0x0001800000047ab9 */ /* 0x000fd80000000800 */
[----:B------:R-:W-:-:S04]  /*6c80*/  @!P0 FMUL R3, R3, 16777216 ;  /* 0x4b80000003038820 */ /* 0x000fc80000400000 */
[----:B------:R-:W1:Y:S02]  /*6c90*/  MUFU.LG2 R0, R3 ;  /* 0x0000000300007308 */ /* 0x000e640000000c00 */
[----:B-1----:R-:W-:-:S04]  /*6ca0*/  @!P0 FADD R0, R0, -24 ;  /* 0xc1c0000000008421 */ /* 0x002fc80000000000 */
[----:B------:R-:W-:-:S04]  /*6cb0*/  FMUL R11, R0, 0.69314718246459960938 ;  /* 0x3f317218000b7820 */ /* 0x000fc80000400000 */
[----:B------:R-:W-:-:S07]  /*6cc0*/  FFMA R11, R4, UR4, R11 ;  /* 0x00000004040b7c23 */ /* 0x000fce000800000b */
.L_x_54:
[----:B------:R-:W-:Y:S05]  /*6cd0*/  BSYNC B0 ;  /* 0x0000000000007941 */ /* 0x000fea0003800000 */
.L_x_53:
[----:B------:R-:W-:Y:S01]  /*6ce0*/  FSETP.NE.AND P0, PT, R15, -R20, PT ;  /* 0x800000140f00720b */ /* 0x000fe20003f05000 */
[----:B------:R-:W-:Y:S01]  /*6cf0*/  ULDC UR4, c[0x0][0x608] ;  /* 0x0001820000047ab9 */ /* 0x000fe20000000800 */
[----:B------:R-:W-:Y:S01]  /*6d00*/  BSSY B0, `(.L_x_58) ;  /* 0x0000025000007945 */ /* 0x000fe20003800000 */
[----:B------:R-:W-:-:S04]  /*6d10*/  FMUL R8, R8, UR4 ;  /* 0x0000000408087c20 */ /* 0x000fc80008400000 */
        /* <DEDUP_REMOVED lines=12> */
[----:B------:R-:W-:Y:S06]  /*6de0*/  @!P0 BRA `(.L_x_59) ;  /* 0x0000000000588947 */ /* 0x000fec0003800000 */
[----:B------:R-:W-:Y:S01]  /*6df0*/  IADD3 R0, R5, 0x1800000, RZ ;  /* 0x0180000005007810 */ /* 0x000fe20007ffe0ff */
[----:B------:R-:W-:Y:S03]  /*6e00*/  BSSY B1, `(.L_x_60) ;  /* 0x000000d000017945 */ /* 0x000fe60003800000 */
[----:B------:R-:W-:-:S04]  /*6e10*/  LOP3.LUT R0, R0, 0x7f800000, RZ, 0xc0, !PT ;  /* 0x7f80000000007812 */ /* 0x000fc800078ec0ff */
[----:B------:R-:W-:-:S13]  /*6e20*/  ISETP.GT.U32.AND P0, PT, R0, 0x1ffffff, PT ;  /* 0x01ffffff0000780c */ /* 0x000fda0003f04070 */
[----:B------:R-:W-:Y:S05]  /*6e30*/  @P0 BRA `(.L_x_61) ;  /* 0x0000000000140947 */ /* 0x000fea0003800000 */
[----:B------:R-:W-:Y:S01]  /*6e40*/  IMAD.MOV.U32 R3, RZ, RZ, R5 ;  /* 0x000000ffff037224 */ /* 0x000fe200078e0005 */
[----:B------:R-:W-:-:S07]  /*6e50*/  MOV R14, 0x6e70 ;  /* 0x00006e70000e7802 */ /* 0x000fce0000000f00 */
[----:B------:R-:W-:Y:S05]  /*6e60*/  CALL.REL.NOINC `($__internal_0_$__cuda_sm20_rcp_rn_f32_slowpath) ;  /* 0x0000003000d87944 */ /* 0x000fea0003c00000 */
[----:B------:R-:W-:Y:S01]  /*6e70*/  IMAD.MOV.U32 R10, RZ, RZ, R0 ;  /* 0x000000ffff0a7224 */ /* 0x000fe200078e0000 */
[----:B------:R-:W-:Y:S06]  /*6e80*/  BRA `(.L_x_62) ;  /* 0x0000000000107947 */ /* 0x000fec0003800000 */
.L_x_61:
[----:B------:R-:W1:Y:S02]  /*6e90*/  MUFU.RCP R10, R5 ;  /* 0x00000005000a7308 */ /* 0x000e640000001000 */
[----:B-1----:R-:W-:-:S04]  /*6ea0*/  FFMA R0, R5, R10, -1 ;  /* 0xbf80000005007423 */ /* 0x002fc8000000000a */
[----:B------:R-:W-:-:S04]  /*6eb0*/  FADD.FTZ R3, -R0, -RZ ;  /* 0x800000ff00037221 */ /* 0x000fc80000010100 */
[----:B------:R-:W-:-:S07]  /*6ec0*/  FFMA R10, R10, R3, R10 ;  /* 0x000000030a0a7223 */ /* 0x000fce000000000a */
.L_x_62:
[----:B------:R-:W-:Y:S05]  /*6ed0*/  BSYNC B1 ;  /* 0x0000000000017941 */ /* 0x000fea0003800000 */
.L_x_60:
[----:B------:R-:W-:Y:S01]  /*6ee0*/  FSETP.GEU.AND P0, PT, |R5|, 1.175494350822287508e-38, PT ;  /* 0x008000000500780b */ /* 0x000fe20003f0e200 */
[----:B------:R-:W-:-:S12]  /*6ef0*/  ULDC UR4, c[0x0][0x600] ;  /* 0x0001800000047ab9 */ /* 0x000fd80000000800 */
[----:B------:R-:W-:-:S04]  /*6f00*/  @!P0 FMUL R5, R5, 16777216 ;  /* 0x4b80000005058820 */ /* 0x000fc80000400000 */
[----:B------:R-:W1:Y:S02]  /*6f10*/  MUFU.LG2 R0, R5 ;  /* 0x0000000500007308 */ /* 0x000e640000000c00 */
[----:B-1----:R-:W-:-:S04]  /*6f20*/  @!P0 FADD R0, R0, -24 ;  /* 0xc1c0000000008421 */ /* 0x002fc80000000000 */
[----:B------:R-:W-:-:S04]  /*6f30*/  FMUL R7, R0, 0.69314718246459960938 ;  /* 0x3f31721800077820 */ /* 0x000fc80000400000 */
[----:B------:R-:W-:-:S07]  /*6f40*/  FFMA R7, R6, UR4, R7 ;  /* 0x0000000406077c23 */ /* 0x000fce0008000007 */
.L_x_59:
[----:B------:R-:W-:Y:S05]  /*6f50*/  BSYNC B0 ;  /* 0x0000000000007941 */ /* 0x000fea0003800000 */
.L_x_58:
[----:B------:R-:W-:Y:S01]  /*6f60*/  SHF.L.U32 R0, R22, 0x1f, RZ ;  /* 0x0000001f16007819 */ /* 0x000fe200000006ff */
[----:B------:R-:W-:Y:S01]  /*6f70*/  UISETP.NE.AND UP0, UPT, UR52, 0x1, UPT ;  /* 0x000000013400788c */ /* 0x000fe2000bf05270 */
[----:B------:R-:W-:Y:S01]  /*6f80*/  LOP3.LUT P0, R23, R2, 0x3, RZ, 0xc0, !PT ;  /* 0x0000000302177812 */ /* 0x000fe2000780c0ff */
[----:B------:R-:W-:Y:S01]  /*6f90*/  UISETP.NE.AND UP1, UPT, UR52, 0x2, UPT ;  /* 0x000000023400788c */ /* 0x000fe2000bf25270 */
[----:B------:R-:W1:Y:S01]  /*6fa0*/  SYNCS.PHASECHK.TRANS64.TRYWAIT P1, [UR16+0x8], R0 ;  /* 0x00000800ff0075a7 */ /* 0x000e620008020150 */
[----:B------:R-:W-:Y:S01]  /*6fb0*/  ULDC UR4, c[0x0][0x608] ;  /* 0x0001820000047ab9 */ /* 0x000fe20000000800 */
[----:B------:R-:W-:Y:S01]  /*6fc0*/  USHF.L.U32 UR42, UR42, 0x6, URZ ;  /* 0x000000062a2a7899 */ /* 0x000fe2000800063f */
[----:B------:R-:W-:-:S05]  /*6fd0*/  FMUL R10, R10, UR4 ;  /* 0x000000040a0a7c20 */ /* 0x000fca0008400000 */
[----:B------:R-:W-:Y:S02]  /*6fe0*/  @!UP0 ULOP3.LUT UP2, URZ, UR36, 0x2, URZ, 0xc0, !UPT ;  /* 0x00000002243f8892 */ /* 0x000fe4000f84c03f */
[----:B------:R-:W-:Y:S02]  /*6ff0*/  @!UP0 ULOP3.LUT UR36, UR36, 0x1, URZ, 0xc0, !UPT ;  /* 0x0000000124248892 */ /* 0x000fe4000f8ec03f */
[----:B------:R-:W-:Y:S02]  /*7000*/  @!UP0 USEL UR5, URZ, 0x1, UP2 ;  /* 0x000000013f058887 */ /* 0x000fe40009000000 */
[----:B------:R-:W-:Y:S02]  /*7010*/  @!UP1 UIADD3 UR6, UR36, 0x1, URZ ;  /* 0x0000000124069890 */ /* 0x000fe4000fffe03f */
[----:B------:R-:W-:Y:S02]  /*7020*/  @!UP0 ULOP3.LUT UR37, UR37, UR5, URZ, 0x3c, !UPT ;  /* 0x0000000525258292 */ /* 0x000fe4000f8e3c3f */
[----:B------:R-:W-:-:S02]  /*7030*/  @!UP1 UISETP.GT.U32.AND UP2, UPT, UR6, 0x1, UPT ;  /* 0x000000010600988c */ /* 0x000fc4000bf44070 */
[----:B------:R-:W-:Y:S02]  /*7040*/  @!UP1 ULOP3.LUT UR36, UR36, 0x1, URZ, 0xc, !UPT ;  /* 0x0000000124249892 */ /* 0x000fe4000f8e0c3f */
[----:B------:R-:W-:-:S04]  /*7050*/  @!UP1 USEL UR5, URZ, 0x1, !UP2 ;  /* 0x000000013f059887 */ /* 0x000fc8000d000000 */
[----:B------:R-:W-:Y:S01]  /*7060*/  @!UP1 ULOP3.LUT UR37, UR37, UR5, URZ, 0x3c, !UPT ;  /* 0x0000000525259292 */ /* 0x000fe2000f8e3c3f */
[----:B-1----:R-:W-:Y:S11]  /*7070*/  @!P1 BRA `(.L_x_63) ;  /* 0x0000002c005c9947 */ /* 0x002ff60003800000 */
.L_x_129:
[----:B------:R-:W-:Y:S04]  /*7080*/  BSSY B0, `(.L_x_64) ;  /* 0x000001a000007945 */ /* 0x000fe80003800000 */
[----:B------:R-:W-:Y:S05]  /*7090*/  @P0 BRA `(.L_x_65) ;  /* 0x0000000000600947 */ /* 0x000fea0003800000 */
[----:B------:R-:W2:Y:S01]  /*70a0*/  LDC R4, c[0x0][0xa10] ;  /* 0x00028400ff047b82 */ /* 0x000ea20000000800 */
[----:B-1----:R-:W-:Y:S01]  /*70b0*/  LOP3.LUT R0, R2, 0x60, RZ, 0xc0, !PT ;  /* 0x0000006002007812 */ /* 0x002fe200078ec0ff */
[----:B------:R-:W-:Y:S01]  /*70c0*/  IMAD R5, RZ, RZ, -UR50 ;  /* 0x80000032ff057e24 */ /* 0x000fe2000f8e02ff */
[----:B------:R-:W-:Y:S01]  /*70d0*/  SHF.R.U32.HI R3, RZ, 0x2, R2 ;  /* 0x00000002ff037819 */ /* 0x000fe20000011602 */
[----:B------:R-:W-:Y:S01]  /*70e0*/  ULDC UR4, c[0x0][0x288] ;  /* 0x0000a20000047ab9 */ /* 0x000fe20000000800 */
[----:B------:R-:W-:Y:S02]  /*70f0*/  SHF.R.U32.HI R0, RZ, 0x5, R0 ;  /* 0x00000005ff007819 */ /* 0x000fe40000011600 */
[----:B------:R-:W-:Y:S01]  /*7100*/  LOP3.LUT R3, R3, 0x7, RZ, 0xc0, !PT ;  /* 0x0000000703037812 */ /* 0x000fe200078ec0ff */
[----:B------:R-:W1:Y:S01]  /*7110*/  LDC.64 R8, c[0x0][0x688] ;  /* 0x0001a200ff087b82 */ /* 0x000e620000000a00 */
[----:B------:R-:W-:-:S04]  /*7120*/  SHF.L.U32 R0, R0, 0x4, RZ ;  /* 0x0000000400007819 */ /* 0x000fc800000006ff */
[----:B------:R-:W-:Y:S01]  /*7130*/  LOP3.LUT R3, R0, 0xfffffff0, R3, 0xe2, !PT ;  /* 0xfffffff000037812 */ /* 0x000fe200078ee203 */
[----:B--2---:R-:W-:-:S04]  /*7140*/  IMAD R5, R4, R5, UR49 ;  /* 0x0000003104057e24 */ /* 0x004fc8000f8e0205 */
[----:B-1----:R-:W-:Y:S02]  /*7150*/  IMAD R0, R5, R8, UR42 ;  /* 0x0000002a05007e24 */ /* 0x002fe4000f8e0208 */
[----:B------:R-:W-:Y:S02]  /*7160*/  VIADD R5, R3, UR42 ;  /* 0x0000002a03057c36 */ /* 0x000fe40008000000 */
[----:B------:R-:W-:Y:S02]  /*7170*/  IMAD R0, R9, UR44, R0 ;  /* 0x0000002c09007c24 */ /* 0x000fe4000f8e0200 */
[C---:B------:R-:W-:Y:S01]  /*7180*/  VIADD R4, R5.reuse, 0x8 ;  /* 0x0000000805047836 */ /* 0x040fe20000000000 */
[----:B------:R-:W-:Y:S02]  /*7190*/  ISETP.GE.U32.AND P0, PT, R5, UR4, PT ;  /* 0x0000000405007c0c */ /* 0x000fe4000bf06070 */
[----:B------:R-:W-:Y:S02]  /*71a0*/  IADD3 R3, P2, R3, R0, RZ ;  /* 0x0000000003037210 */ /* 0x000fe40007f5e0ff */
[----:B------:R-:W-:Y:S01]  /*71b0*/  ISETP.GE.U32.AND P1, PT, R4, UR4, PT ;  /* 0x0000000404007c0c */ /* 0x000fe2000bf26070 */
[----:B------:R-:W-:Y:S01]  /*71c0*/  ULDC.64 UR4, c[0x0][0x680] ;  /* 0x0001a00000047ab9 */ /* 0x000fe20000000a00 */
[----:B------:R-:W-:-:S02]  /*71d0*/  LEA.HI.X.SX32 R0, R0, RZ, 0x1, P2 ;  /* 0x000000ff00007211 */ /* 0x000fc400010f0eff */
[----:B------:R-:W-:-:S04]  /*71e0*/  LEA R4, P2, R3, UR4, 0x2 ;  /* 0x0000000403047c11 */ /* 0x000fc8000f8410ff */
[----:B------:R-:W-:-:S05]  /*71f0*/  LEA.HI.X R5, R3, UR5, R0, 0x2, P2 ;  /* 0x0000000503057c11 */ /* 0x000fca00090f1400 */
[----:B------:R2:W-:Y:S04]  /*7200*/  @!P0 STG.E desc[UR56][R4.64], R11 ;  /* 0x0000000b04008986 */ /* 0x0005e8000c101938 */
[----:B------:R2:W-:Y:S02]  /*7210*/  @!P1 STG.E desc[UR56][R4.64+0x20], R7 ;  /* 0x0000200704009986 */ /* 0x0005e4000c101938 */
.L_x_65:
[----:B------:R-:W-:Y:S05]  /*7220*/  BSYNC B0 ;  /* 0x0000000000007941 */ /* 0x000fea0003800000 */
.L_x_64:
[----:B------:R-:W-:Y:S01]  /*7230*/  ULDC.64 UR4, c[0x0][0x730] ;  /* 0x0001cc0000047ab9 */ /* 0x000fe20000000a00 */
[-C--:B------:R-:W-:Y:S01]  /*7240*/  FMUL R74, R74, R10.reuse ;  /* 0x0000000a4a4a7220 */ /* 0x080fe20000400000 */
[----:B------:R-:W-:Y:S01]  /*7250*/  ISETP.NE.U32.AND P0, PT, RZ, UR4, PT ;  /* 0x00000004ff007c0c */ /* 0x000fe2000bf05070 */
[-C--:B------:R-:W-:Y:S01]  /*7260*/  FMUL R75, R75, R10.reuse ;  /* 0x0000000a4b4b7220 */ /* 0x080fe20000400000 */
[-C--:B------:R-:W-:Y:S01]  /*7270*/  FMUL R78, R78, R10.reuse ;  /* 0x0000000a4e4e7220 */ /* 0x080fe20000400000 */
[-C--:B------:R-:W-:Y:S01]  /*7280*/  FMUL R79, R79, R10.reuse ;  /* 0x0000000a4f4f7220 */ /* 0x080fe20000400000 */
[----:B------:R-:W-:Y:S01]  /*7290*/  ISETP.NE.AND.EX P0, PT, RZ, UR5, PT, P0 ;  /* 0x00000005ff007c0c */ /* 0x000fe2000bf05300 */
[-C--:B------:R-:W-:Y:S01]  /*72a0*/  FMUL R66, R66, R10.reuse ;  /* 0x0000000a42427220 */ /* 0x080fe20000400000 */
[-C--:B------:R-:W-:Y:S01]  /*72b0*/  FMUL R67, R67, R10.reuse ;  /* 0x0000000a43437220 */ /* 0x080fe20000400000 */
[-C--:B------:R-:W-:Y:S01]  /*72c0*/  FMUL R70, R70, R10.reuse ;  /* 0x0000000a46467220 */ /* 0x080fe20000400000 */
[-C--:B------:R-:W-:Y:S01]  /*72d0*/  FMUL R71, R71, R10.reuse ;  /* 0x0000000a47477220 */ /* 0x080fe20000400000 */
[-C--:B------:R-:W-:Y:S01]  /*72e0*/  FMUL R29, R58, R10.reuse ;  /* 0x0000000a3a1d7220 */ /* 0x080fe20000400000 */
[-C--:B------:R-:W-:Y:S01]  /*72f0*/  FMUL R28, R59, R10.reuse ;  /* 0x0000000a3b1c7220 */ /* 0x080fe20000400000 */
[-C--:B------:R-:W-:Y:S01]  /*7300*/  FMUL R33, R62, R10.reuse ;  /* 0x0000000a3e217220 */ /* 0x080fe20000400000 */
[----:B------:R-:W-:-:S05]  /*7310*/  FMUL R32, R63, R10 ;  /* 0x0000000a3f207220 */ /* 0x000fca0000400000 */
[----:B------:R-:W-:Y:S05]  /*7320*/  @P0 BRA `(.L_x_66) ;  /* 0x0000000000240947 */ /* 0x000fea0003800000 */
[----:B------:R-:W-:Y:S02]  /*7330*/  ULDC.64 UR4, c[0x0][0x728] ;  /* 0x0001ca0000047ab9 */ /* 0x000fe40000000a00 */
[----:B------:R-:W-:-:S04]  /*7340*/  ISETP.NE.U32.AND P0, PT, RZ, UR4, PT ;  /* 0x00000004ff007c0c */ /* 0x000fc8000bf05070 */
[----:B------:R-:W-:-:S13]  /*7350*/  ISETP.NE.AND.EX P0, PT, RZ, UR5, PT, P0 ;  /* 0x00000005ff007c0c */ /* 0x000fda000bf05300 */
[----:B------:R-:W-:Y:S05]  /*7360*/  @!P0 BRA `(.L_x_67) ;  /* 0x00000000000c8947 */ /* 0x000fea0003800000 */
[----:B--2---:R-:W2:Y:S02]  /*7370*/  LDC.64 R4, c[0x0][0x728] ;  /* 0x0001ca00ff047b82 */ /* 0x004ea40000000a00 */
[----:B--2---:R3:W5:Y:S01]  /*7380*/  LDG.E R18, desc[UR56][R4.64] ;  /* 0x0000003804127981 */ /* 0x004762000c1e1900 */
[----:B------:R-:W-:Y:S05]  /*7390*/  BRA `(.L_x_66) ;  /* 0x0000000000087947 */ /* 0x000fea0003800000 */
.L_x_67:
[----:B------:R-:W-:Y:S02]  /*73a0*/  ULDC UR4, c[0x0][0x720] ;  /* 0x0001c80000047ab9 */ /* 0x000fe40000000800 */
[----:B------:R-:W-:-:S07]  /*73b0*/  IMAD.U32 R18, RZ, RZ, UR4 ;  /* 0x00000004ff127e24 */ /* 0x000fce000f8e00ff */
.L_x_66:
[----:B-1----:R-:W-:-:S04]  /*73c0*/  MOV R0, RZ ;  /* 0x000000ff00007202 */ /* 0x002fc80000000f00 */
[----:B------:R-:W-:-:S13]  /*73d0*/  LOP3.LUT P0, RZ, R0, 0x9f, RZ, 0xc0, !PT ;  /* 0x0000009f00ff7812 */ /* 0x000fda000780c0ff */
[----:B------:R-:W-:Y:S05]  /*73e0*/  @!P0 BRA `(.L_x_68) ;  /* 0x0000000000408947 */ /* 0x000fea0003800000 */
[----:B------:R-:W-:Y:S01]  /*73f0*/  MOV R0, 0x0 ;  /* 0x0000000000007802 */ /* 0x000fe20000000f00 */
[----:B------:R-:W-:Y:S01]  /*7400*/  ULDC.64 UR4, c[0x4][0x70] ;  /* 0x01001c0000047ab9 */ /* 0x000fe20000000a00 */
[----:B------:R-:W-:Y:S01]  /*7410*/  ULDC.64 UR6, c[0x4][0x8] ;  /* 0x0100020000067ab9 */ /* 0x000fe20000000a00 */
[----:B--23--:R-:W-:Y:S01]  /*7420*/  MOV R4, UR4 ;  /* 0x0000000400047c02 */ /* 0x00cfe20008000f00 */
[----:B------:R1:W2:Y:S01]  /*7430*/  LDC.64 R14, c[0x4][R0] ;  /* 0x01000000000e7b82 */ /* 0x0002a20000000a00 */
[----:B------:R-:W-:Y:S01]  /*7440*/  IMAD.U32 R5, RZ, RZ, UR5 ;  /* 0x00000005ff057e24 */ /* 0x000fe2000f8e00ff */
[----:B------:R-:W-:Y:S01]  /*7450*/  ULDC.64 UR4, c[0x4][0x78] ;  /* 0x01001e0000047ab9 */ /* 0x000fe20000000a00 */
[----:B------:R-:W-:Y:S01]  /*7460*/  MOV R10, UR6 ;  /* 0x00000006000a7c02 */ /* 0x000fe20008000f00 */
[----:B------:R-:W-:Y:S01]  /*7470*/  IMAD.U32 R6, RZ, RZ, UR4 ;  /* 0x00000004ff067e24 */ /* 0x000fe2000f8e00ff */
[----:B------:R-:W-:Y:S01]  /*7480*/  MOV R13, RZ ;  /* 0x000000ff000d7202 */ /* 0x000fe20000000f00 */
[----:B------:R-:W-:-:S02]  /*7490*/  IMAD.U32 R7, RZ, RZ, UR5 ;  /* 0x00000005ff077e24 */ /* 0x000fc4000f8e00ff */
[----:B------:R-:W-:Y:S02]  /*74a0*/  IMAD.U32 R11, RZ, RZ, UR7 ;  /* 0x00000007ff0b7e24 */ /* 0x000fe4000f8e00ff */
[----:B------:R-:W-:Y:S02]  /*74b0*/  IMAD.MOV.U32 R8, RZ, RZ, 0x70 ;  /* 0x00000070ff087424 */ /* 0x000fe400078e00ff */
[----:B-1----:R-:W-:-:S07]  /*74c0*/  IMAD.MOV.U32 R12, RZ, RZ, 0x1 ;  /* 0x00000001ff0c7424 */ /* 0x002fce00078e00ff */
[----:B------:R-:W-:-:S07]  /*74d0*/  LEPC R20, `(.L_x_68) ;  /* 0x000000001014794e */ /* 0x000fce0000000000 */
[----:B--2--5:R-:W-:Y:S05]  /*74e0*/  CALL.ABS.NOINC R14 ;  /* 0x000000000e007343 */ /* 0x024fea0003c00000 */
.L_x_68:
[----:B------:R-:W-:Y:S02]  /*74f0*/  IMAD.U32 R24, RZ, RZ, UR45 ;  /* 0x0000002dff187e24 */ /* 0x000fe4000f8e00ff */
[----:B------:R-:W-:-:S04]  /*7500*/  IMAD.U32 R3, RZ, RZ, UR52 ;  /* 0x00000034ff037e24 */ /* 0x000fc8000f8e00ff */
[----:B------:R-:W-:-:S04]  /*7510*/  IMAD R24, R3, 0x1100, R24 ;  /* 0x0000110003187824 */ /* 0x000fc800078e0218 */
[----:B------:R-:W-:-:S05]  /*7520*/  VIADD R25, R24, 0x9700 ;  /* 0x0000970018197836 */ /* 0x000fca0000000000 */
        /* <DEDUP_REMOVED lines=9> */
[----:B------:R-:W-:Y:S01]  /*75c0*/  IMAD.U32 R6, RZ, RZ, UR6 ;  /* 0x00000006ff067e24 */ /* 0x000fe2000f8e00ff */
[----:B------:R-:W-:Y:S01]  /*75d0*/  MOV R10, UR4 ;  /* 0x00000004000a7c02 */ /* 0x000fe20008000f00 */
[----:B------:R-:W-:Y:S01]  /*75e0*/  IMAD.U32 R7, RZ, RZ, UR7 ;  /* 0x00000007ff077e24 */ /* 0x000fe2000f8e00ff */
[----:B------:R-:W-:Y:S01]  /*75f0*/  MOV R13, RZ ;  /* 0x000000ff000d7202 */ /* 0x000fe20000000f00 */
[----:B------:R-:W-:-:S02]  /*7600*/  IMAD.U32 R11, RZ, RZ, UR5 ;  /* 0x00000005ff0b7e24 */ /* 0x000fc4000f8e00ff */
[----:B------:R-:W-:Y:S02]  /*7610*/  IMAD.MOV.U32 R8, RZ, RZ, 0x70 ;  /* 0x00000070ff087424 */ /* 0x000fe400078e00ff */
[----:B-1----:R-:W-:-:S07]  /*7620*/  IMAD.MOV.U32 R12, RZ, RZ, 0x1 ;  /* 0x00000001ff0c7424 */ /* 0x002fce00078e00ff */
[----:B------:R-:W-:-:S07]  /*7630*/  LEPC R20, `(.L_x_69) ;  /* 0x000000001014794e */ /* 0x000fce0000000000 */
[----:B--2--5:R-:W-:Y:S05]  /*7640*/  CALL.ABS.NOINC R14 ;  /* 0x000000000e007343 */ /* 0x024fea0003c00000 */
.L_x_69:
[C---:B------:R-:W-:Y:S01]  /*7650*/  IMAD.SHL.U32 R0, R2.reuse, 0x8, RZ ;  /* 0x0000000802007824 */ /* 0x040fe200078e00ff */
[----:B------:R-:W-:Y:S01]  /*7660*/  ULDC.64 UR4, c[0x0][0x730] ;  /* 0x0001cc0000047ab9 */ /* 0x000fe20000000a00 */
[----:B------:R-:W-:Y:S01]  /*7670*/  IMAD.SHL.U32 R3, R2, 0x10, RZ ;  /* 0x0000001002037824 */ /* 0x000fe200078e00ff */
[----:B------:R-:W-:Y:S01]  /*7680*/  ISETP.NE.U32.AND P0, PT, RZ, UR4, PT ;  /* 0x00000004ff007c0c */ /* 0x000fe2000bf05070 */
[----:B------:R-:W-:Y:S01]  /*7690*/  ULDC UR4, c[0x0][0x720] ;  /* 0x0001c80000047ab9 */ /* 0x000fe20000000800 */
[----:B------:R-:W-:Y:S02]  /*76a0*/  LOP3.LUT R0, R0, 0x300, RZ, 0xc0, !PT ;  /* 0x0000030000007812 */ /* 0x000fe400078ec0ff */
[----:B--23--:R-:W-:Y:S02]  /*76b0*/  SHF.R.U32.HI R5, RZ, 0x1, R2 ;  /* 0x00000001ff057819 */ /* 0x00cfe40000011602 */
[----:B------:R-:W-:Y:S02]  /*76c0*/  LEA R23, R23, R0, 0x4 ;  /* 0x0000000017177211 */ /* 0x000fe400078e20ff */
[----:B------:R-:W-:-:S02]  /*76d0*/  LOP3.LUT R0, R2, 0x7f, RZ, 0xc0, !PT ;  /* 0x0000007f02007812 */ /* 0x000fc400078ec0ff */
[C---:B------:R-:W-:Y:S02]  /*76e0*/  LOP3.LUT R4, R3.reuse, 0x40, RZ, 0xc0, !PT ;  /* 0x0000004003047812 */ /* 0x040fe400078ec0ff */
[----:B------:R-:W-:Y:S01]  /*76f0*/  ISETP.NE.AND.EX P0, PT, RZ, UR5, PT, P0 ;  /* 0x00000005ff007c0c */ /* 0x000fe2000bf05300 */
[----:B------:R-:W-:Y:S01]  /*7700*/  VIADD R0, R0, 0x1f ;  /* 0x0000001f00007836 */ /* 0x000fe20000000000 */
[----:B------:R-:W-:Y:S01]  /*7710*/  LOP3.LUT R4, R4, 0x8, R5, 0xf8, !PT ;  /* 0x0000000804047812 */ /* 0x000fe200078ef805 */
[----:B------:R-:W-:Y:S01]  /*7720*/  IMAD.SHL.U32 R5, R2, 0x2, RZ ;  /* 0x0000000202057824 */ /* 0x000fe200078e00ff */
[----:B-----5:R-:W-:Y:S02]  /*7730*/  FSEL R34, R18, UR4, !P0 ;  /* 0x0000000412227c08 */ /* 0x020fe4000c000000 */
[----:B------:R-:W-:Y:S02]  /*7740*/  ISETP.GT.U32.AND P0, PT, R0, 0x3e, PT ;  /* 0x0000003e0000780c */ /* 0x000fe40003f04070 */
[----:B------:R-:W-:Y:S01]  /*7750*/  LOP3.LUT R5, R4, 0x8, R5, 0x78, !PT ;  /* 0x0000000804057812 */ /* 0x000fe200078e7805 */
[-C--:B------:R-:W-:Y:S01]  /*7760*/  FMUL R0, R72, R34.reuse ;  /* 0x0000002248007220 */ /* 0x080fe20000400000 */
[----:B------:R-:W-:Y:S01]  /*7770*/  LOP3.LUT R4, R3, 0x80, RZ, 0xc0, !PT ;  /* 0x0000008003047812 */ /* 0x000fe200078ec0ff */
[-C--:B------:R-:W-:Y:S01]  /*7780*/  FMUL R3, R73, R34.reuse ;  /* 0x0000002249037220 */ /* 0x080fe20000400000 */
[-C--:B------:R-:W-:Y:S01]  /*7790*/  FMUL R6, R76, R34.reuse ;  /* 0x000000224c067220 */ /* 0x080fe20000400000 */
[-C--:B------:R-:W-:Y:S01]  /*77a0*/  FMUL R7, R77, R34.reuse ;  /* 0x000000224d077220 */ /* 0x080fe20000400000 */
[----:B------:R-:W-:Y:S01]  /*77b0*/  IADD3 R23, R5, R23, R4 ;  /* 0x0000001705177210 */ /* 0x000fe20007ffe004 */
[-C--:B------:R-:W-:Y:S01]  /*77c0*/  FMUL R4, R74, R34.reuse ;  /* 0x000000224a047220 */ /* 0x080fe20000400000 */
[-C--:B------:R-:W-:Y:S01]  /*77d0*/  FMUL R5, R75, R34.reuse ;  /* 0x000000224b057220 */ /* 0x080fe20000400000 */
[-C--:B------:R-:W-:Y:S01]  /*77e0*/  FMUL R8, R78, R34.reuse ;  /* 0x000000224e087220 */ /* 0x080fe20000400000 */
[----:B------:R-:W-:Y:S01]  /*77f0*/  FMUL R9, R79, R34 ;  /* 0x000000224f097220 */ /* 0x000fe20000400000 */
[----:B------:R-:W-:-:S02]  /*7800*/  IMAD R25, R23, 0x2, R25 ;  /* 0x0000000217197824 */ /* 0x000fc400078e0219 */
        /* <DEDUP_REMOVED lines=17> */
[----:B------:R-:W-:Y:S01]  /*7920*/  IMAD R23, R23, 0x2, R24 ;  /* 0x0000000217177824 */ /* 0x000fe200078e0218 */
[----:B------:R-:W-:-:S02]  /*7930*/  F2FP.F16.F32.PACK_AB R37, R5, R4 ;  /* 0x000000040525723e */ /* 0x000fc400000000ff */
[----:B------:R-:W-:Y:S02]  /*7940*/  F2FP.F16.F32.PACK_AB R38, R7, R6 ;  /* 0x000000060726723e */ /* 0x000fe400000000ff */
[----:B------:R-:W-:Y:S01]  /*7950*/  F2FP.F16.F32.PACK_AB R39, R9, R8 ;  /* 0x000000080927723e */ /* 0x000fe200000000ff */
[----:B------:R-:W-:Y:S06]  /*7960*/  @P0 BRA `(.L_x_70) ;  /* 0x0000000000040947 */ /* 0x000fec0003800000 */
[----:B------:R-:W-:-:S04]  /*7970*/  DEPBAR.LE SB0, 0x1 ;  /* 0x000080400000791a */ /* 0x000fc80000000000 */
.L_x_70:
[----:B------:R-:W-:Y:S05]  /*7980*/  WARPSYNC.ALL ;  /* 0x0000000000007948 */ /* 0x000fea0003800000 */
[----:B------:R-:W-:Y:S01]  /*7990*/  BAR.SYNC.DEFER_BLOCKING 0x1, 0x80 ;  /* 0x0042000000007b1d */ /* 0x000fe20000010000 */
[----:B------:R-:W-:Y:S02]  /*79a0*/  F2FP.F16.F32.PACK_AB R4, R10, R11 ;  /* 0x0000000b0a04723e */ /* 0x000fe400000000ff */
[----:B------:R-:W-:Y:S02]  /*79b0*/  F2FP.F16.F32.PACK_AB R5, R12, R13 ;  /* 0x0000000d0c05723e */ /* 0x000fe400000000ff */
[----:B------:R-:W-:Y:S01]  /*79c0*/  F2FP.F16.F32.PACK_AB R6, R14, R15 ;  /* 0x0000000f0e06723e */ /* 0x000fe200000000ff */
[----:B------:R-:W-:Y:S01]  /*79d0*/  BSSY B0, `(.L_x_71) ;  /* 0x0000016000007945 */ /* 0x000fe20003800000 */
[----:B------:R-:W-:Y:S01]  /*79e0*/  F2FP.F16.F32.PACK_AB R7, R20, R21 ;  /* 0x000000151407723e */ /* 0x000fe200000000ff */
[----:B------:R1:W-:Y:S01]  /*79f0*/  STSM.16.M88.4 [R23+0x9700], R36 ;  /* 0x0097002417007844 */ /* 0x0003e20000000200 */
[----:B------:R-:W-:Y:S01]  /*7a00*/  @!PT LDS RZ, [RZ] ;  /* 0x00000000fffff984 */ /* 0x000fe20000000800 */
[----:B------:R-:W-:Y:S01]  /*7a10*/  @!PT LDS RZ, [RZ] ;  /* 0x00000000fffff984 */ /* 0x000fe20000000800 */
[----:B------:R-:W-:Y:S01]  /*7a20*/  @!PT LDS RZ, [RZ] ;  /* 0x00000000fffff984 */ /* 0x000fe20000000800 */
[----:B------:R-:W-:Y:S01]  /*7a30*/  @!PT LDS RZ, [RZ] ;  /* 0x00000000fffff984 */ /* 0x000fe20000000800 */
[----:B------:R2:W-:Y:S06]  /*7a40*/  MEMBAR.ALL.CTA ;  /* 0x0000000000007992 */ /* 0x0005ec0000008000 */
[----:B--2---:R-:W2:Y:S02]  /*7a50*/  FENCE.VIEW.ASYNC.S ;  /* 0x00000000000073c6 */ /* 0x004ea40000000000 */
[----:B--2---:R-:W-:Y:S06]  /*7a60*/  BAR.SYNC.DEFER_BLOCKING 0x1, 0x80 ;  /* 0x0042000000007b1d */ /* 0x004fec0000010000 */
[----:B------:R-:W-:Y:S05]  /*7a70*/  @P0 BRA `(.L_x_72) ;  /* 0x00000000002c0947 */ /* 0x000fea0003800000 */
[----:B------:R-:W-:Y:S01]  /*7a80*/  R2UR UR40, R24 ;  /* 0x00000000182872ca */ /* 0x000fe200000e0000 */
[----:B------:R-:W-:Y:S02]  /*7a90*/  UIADD3 UR43, -UR50, URZ, URZ ;  /* 0x0000003f322b7290 */ /* 0x000fe4000fffe13f */
[----:B------:R-:W-:Y:S01]  /*7aa0*/  UIADD3 UR6, UP0, UR54, 0x670, URZ ;  /* 0x0000067036067890 */ /* 0x000fe2000ff1e03f */
[----:B------:R-:W-:Y:S01]  /*7ab0*/  ULDC UR4, c[0x0][0xa10] ;  /* 0x0002840000047ab9 */ /* 0x000fe20000000800 */
[----:B------:R-:W-:Y:S01]  /*7ac0*/  UMOV UR41, URZ ;  /* 0x0000003f00297c82 */ /* 0x000fe20008000000 */
[----:B------:R-:W-:Y:S02]  /*7ad0*/  UIMAD UR43, UR4, UR43, UR49 ;  /* 0x0000002b042b72a4 */ /* 0x000fe4000f8e0231 */
[----:B------:R-:W-:-:S05]  /*7ae0*/  UIADD3.X UR7, URZ, UR55, URZ, UP0, !UPT ;  /* 0x000000373f077290 */ /* 0x000fca00087fe43f */
[----:B------:R-:W-:-:S09]  /*7af0*/  UIADD3 UR40, UR40, 0x9700, URZ ;  /* 0x0000970028287890 */ /* 0x000fd2000fffe03f */
[----:B------:R2:W-:Y:S01]  /*7b00*/  UTMASTG.4D [UR40], [UR6] ;  /* 0x00000028060073b5 */ /* 0x0005e20008018000 */
[----:B------:R0:W-:Y:S01]  /*7b10*/  UTMACMDFLUSH ;  /* 0x00000000000079b7 */ /* 0x0001e20000000000 */
[----:B--2---:R-:W-:-:S04]  /*7b20*/  DEPBAR.LE SB0, 0x1 ;  /* 0x000080400000791a */ /* 0x004fc80000000000 */
.L_x_72:
[----:B------:R-:W-:Y:S05]  /*7b30*/  BSYNC B0 ;  /* 0x0000000000007941 */ /* 0x000fea0003800000 */
.L_x_71:
        /* <DEDUP_REMOVED lines=12> */
[----:B---3--:R-:W3:Y:S02]  /*7c00*/  FENCE.VIEW.ASYNC.S ;  /* 0x00000000000073c6 */ /* 0x008ee40000000000 */
[----:B---3--:R-:W-:Y:S06]  /*7c10*/  BAR.SYNC.DEFER_BLOCKING 0x1, 0x80 ;  /* 0x0042000000007b1d */ /* 0x008fec0000010000 */
[----:B------:R-:W-:Y:S05]  /*7c20*/  @P0 BRA `(.L_x_74) ;  /* 0x00000000002c0947 */ /* 0x000fea0003800000 */
[----:B------:R-:W-:Y:S01]  /*7c30*/  R2UR UR40, R24 ;  /* 0x00000000182872ca */ /* 0x000fe200000e0000 */
[----:B------:R-:W-:Y:S02]  /*7c40*/  UIADD3 UR43, -UR50, URZ, URZ ;  /* 0x0000003f322b7290 */ /* 0x000fe4000fffe13f */
[----:B------:R-:W-:Y:S01]  /*7c50*/  UIADD3 UR6, UP0, UR54, 0x670, URZ ;  /* 0x0000067036067890 */ /* 0x000fe2000ff1e03f */
[----:B------:R-:W-:Y:S01]  /*7c60*/  ULDC UR4, c[0x0][0xa10] ;  /* 0x0002840000047ab9 */ /* 0x000fe20000000800 */
[----:B------:R-:W-:Y:S01]  /*7c70*/  UMOV UR41, 0x10 ;  /* 0x0000001000297882 */ /* 0x000fe20000000000 */
[----:B------:R-:W-:Y:S02]  /*7c80*/  UIMAD UR43, UR4, UR43, UR49 ;  /* 0x0000002b042b72a4 */ /* 0x000fe4000f8e0231 */
[----:B------:R-:W-:-:S05]  /*7c90*/  UIADD3.X UR7, URZ, UR55, URZ, UP0, !UPT ;  /* 0x000000373f077290 */ /* 0x000fca00087fe43f */
[----:B------:R-:W-:-:S09]  /*7ca0*/  UIADD3 UR40, UR40, 0x9f00, URZ ;  /* 0x00009f0028287890 */ /* 0x000fd2000fffe03f */
[----:B------:R3:W-:Y:S01]  /*7cb0*/  UTMASTG.4D [UR40], [UR6] ;  /* 0x00000028060073b5 */ /* 0x0007e20008018000 */
[----:B------:R0:W-:Y:S01]  /*7cc0*/  UTMACMDFLUSH ;  /* 0x00000000000079b7 */ /* 0x0001e20000000000 */
[----:B---3--:R-:W-:-:S04]  /*7cd0*/  DEPBAR.LE SB0, 0x1 ;  /* 0x000080400000791a */ /* 0x008fc80000000000 */
.L_x_74:
[----:B------:R-:W-:Y:S05]  /*7ce0*/  BSYNC B0 ;  /* 0x0000000000007941 */ /* 0x000fea0003800000 */
.L_x_73:
[----:B------:R-:W-:Y:S06]  /*7cf0*/  BAR.SYNC.DEFER_BLOCKING 0x1, 0x80 ;  /* 0x0042000000007b1d */ /* 0x000fec0000010000 */
[----:B------:R-:W-:Y:S01]  /*7d00*/  BSSY B0, `(.L_x_75) ;  /* 0x0000016000007945 */ /* 0x000fe20003800000 */
[----:B------:R3:W-:Y:S01]  /*7d10*/  STSM.16.M88.4 [R25], R8 ;  /* 0x0000000819007844 */ /* 0x0007e20000000200 */
[----:B------:R-:W-:Y:S01]  /*7d20*/  @!PT LDS RZ, [RZ] ;  /* 0x00000000fffff984 */ /* 0x000fe20000000800 */
[----:B------:R-:W-:Y:S01]  /*7d30*/  @!PT LDS RZ, [RZ] ;  /* 0x00000000fffff984 */ /* 0x000fe20000000800 */
[----:B------:R-:W-:Y:S01]  /*7d40*/  @!PT LDS RZ, [RZ] ;  /* 0x00000000fffff984 */ /* 0x000fe20000000800 */
[----:B------:R-:W-:Y:S01]  /*7d50*/  @!PT LDS RZ, [RZ] ;  /* 0x00000000fffff984 */ /* 0x000fe20000000800 */
[----:B------:R4:W-:Y:S06]  /*7d60*/  MEMBAR.ALL.CTA ;  /* 0x0000000000007992 */ /* 0x0009ec0000008000 */
[----:B----4-:R-:W4:Y:S02]  /*7d70*/  FENCE.VIEW.ASYNC.S ;  /* 0x00000000000073c6 */ /* 0x010f240000000000 */
[----:B----4-:R-:W-:Y:S06]  /*7d80*/  BAR.SYNC.DEFER_BLOCKING 0x1, 0x80 ;  /* 0x0042000000007b1d */ /* 0x010fec0000010000 */
[----:B------:R-:W-:Y:S05]  /*7d90*/  @P0 BRA `(.L_x_76) ;  /* 0x0000000000300947 */ /* 0x000fea0003800000 */
[----:B------:R-:W-:Y:S01]  /*7da0*/  R2UR UR8, R24 ;  /* 0x00000000180872ca */ /* 0x000fe200000e0000 */
[----:B------:R-:W-:Y:S02]  /*7db0*/  UIADD3 UR11, -UR50, URZ, URZ ;  /* 0x0000003f320b7290 */ /* 0x000fe4000fffe13f */
[----:B------:R-:W-:Y:S01]  /*7dc0*/  UIADD3 UR6, UP0, UR54, 0x670, URZ ;  /* 0x0000067036067890 */ /* 0x000fe2000ff1e03f */
[----:B------:R-:W-:Y:S01]  /*7dd0*/  ULDC UR4, c[0x0][0xa10] ;  /* 0x0002840000047ab9 */ /* 0x000fe20000000800 */
[----:B------:R-:W-:Y:S01]  /*7de0*/  UMOV UR9, 0x20 ;  /* 0x0000002000097882 */ /* 0x000fe20000000000 */
[----:B------:R-:W-:Y:S02]  /*7df0*/  UIMAD UR11, UR4, UR11, UR49 ;  /* 0x0000000b040b72a4 */ /* 0x000fe4000f8e0231 */
[----:B------:R-:W-:Y:S01]  /*7e00*/  UIADD3.X UR7, URZ, UR55, URZ, UP0, !UPT ;  /* 0x000000373f077290 */ /* 0x000fe200087fe43f */
[----:B------:R-:W-:Y:S01]  /*7e10*/  UMOV UR10, UR42 ;  /* 0x0000002a000a7c82 */ /* 0x000fe20008000000 */
[----:B------:R-:W-:-:S03]  /*7e20*/  UMOV UR12, UR44 ;  /* 0x0000002c000c7c82 */ /* 0x000fc60008000000 */
[----:B------:R-:W-:-:S09]  /*7e30*/  UIADD3 UR8, UR8, 0x9700, URZ ;  /* 0x0000970008087890 */ /* 0x000fd2000fffe03f */
[----:B------:R4:W-:Y:S02]  /*7e40*/  UTMASTG.4D [UR8], [UR6] ;  /* 0x00000008060073b5 */ /* 0x0009e40008018000 */
[----:B----4-:R0:W-:Y:S02]  /*7e50*/  UTMACMDFLUSH ;  /* 0x00000000000079b7 */ /* 0x0101e40000000000 */
.L_x_76:
[----:B------:R-:W-:Y:S05]  /*7e60*/  BSYNC B0 ;  /* 0x0000000000007941 */ /* 0x000fea0003800000 */
.L_x_75:
[----:B------:R-:W-:Y:S01]  /*7e70*/  ULEA UR4, UR52, 0xfffffff8, 0x3 ;  /* 0xfffffff834047891 */ /* 0x000fe2000f8e183f */
[----:B------:R-:W-:-:S04]  /*7e80*/  DEPBAR.LE SB0, 0x0 ;  /* 0x000080000000791a */ /* 0x000fc80000000000 */
[----:B------:R-:W-:Y:S01]  /*7e90*/  ULOP3.LUT UR4, UR4, 0x8, URZ, 0xc0, !UPT ;  /* 0x0000000804047892 */ /* 0x000fe2000f8ec03f */
[----:B------:R-:W-:-:S03]  /*7ea0*/  LOP3.LUT R22, R22, 0x1, RZ, 0x3c, !PT ;  /* 0x0000000116167812 */ /* 0x000fc600078e3cff */
[----:B------:R-:W-:-:S06]  /*7eb0*/  ULOP3.LUT UR4, UR4, 0x18, URZ, 0x3c, !UPT ;  /* 0x0000001804047892 */ /* 0x000fcc000f8e3c3f */
[----:B------:R-:W-:Y:S01]  /*7ec0*/  MOV R0, UR4 ;  /* 0x0000000400007c02 */ /* 0x000fe20008000f00 */
[----:B------:R-:W-:Y:S02]  /*7ed0*/  ULDC UR4, c[0x0][0xc] ;  /* 0x0000030000047ab9 */ /* 0x000fe40000000800 */
[----:B------:R-:W-:Y:S01]  /*7ee0*/  VIADD R17, R17, UR4 ;  /* 0x0000000411117c36 */ /* 0x000fe20008000000 */
[----:B------:R-:W-:Y:S01]  /*7ef0*/  ULDC UR4, c[0x0][0xa00] ;  /* 0x0002800000047ab9 */ /* 0x000fe20000000800 */
[----:B------:R4:W-:Y:S03]  /*7f00*/  SYNCS.ARRIVE.TRANS64.A1T0 RZ, [R0+UR45+0xca90], RZ ;  /* 0x00ca90ff00ff79a7 */ /* 0x0009e6000810002d */
[----:B------:R-:W-:-:S13]  /*7f10*/  ISETP.GE.AND P0, PT, R17, UR4, PT ;  /* 0x0000000411007c0c */ /* 0x000fda000bf06270 */
[----:B----4-:R-:W-:Y:S05]  /*7f20*/  @!P0 BRA `(.L_x_77) ;  /* 0xffffff8c008c8947 */ /* 0x010fea000383ffff */
[----:B------:R-:W-:Y:S05]  /*7f30*/  EXIT ;  /* 0x000000000000794d */ /* 0x000fea0003800000 */
.L_x_6:
[----:B------:R-:W-:-:S08]  /*7f40*/  NOP ;  /* 0x0000000000007918 */ /* 0x000fd00000000000 */
[----:B------:R-:W2:-:S00]  /*7f50*/  USETMAXREG.DEALLOC.CTAPOOL 0x18 ;  /* 0x00000018000079c8 */ /* 0x000e8000080e0500 */
[----:B------:R-:W-:-:S13]  /*7f60*/  PLOP3.LUT P3, PT, PT, PT, UP0, 0x80, 0x0 ;  /* 0x000000000000781c */ /* 0x000fda0003f6f008 */
[----:B--2---:R-:W-:Y:S05]  /*7f70*/  @!P3 BRA `(.L_x_78) ;  /* 0x00000008008cb947 */ /* 0x004fea0003800000 */
[----:B------:R-:W-:-:S13]  /*7f80*/  PLOP3.LUT P2, PT, PT, PT, UP1, 0x80, 0x0 ;  /* 0x000000000000781c */ /* 0x000fda0003f4f018 */
[----:B-1----:R-:W-:Y:S05]  /*7f90*/  @P2 EXIT ;  /* 0x000000000000294d */ /* 0x002fea0003800000 */
[----:B------:R-:W-:Y:S02]  /*7fa0*/  ULDC UR4, c[0x0][0xa00] ;  /* 0x0002800000047ab9 */ /* 0x000fe40000000800 */
[----:B------:R-:W-:-:S13]  /*7fb0*/  ISETP.GE.AND P2, PT, R17, UR4, PT ;  /* 0x0000000411007c0c */ /* 0x000fda000bf46270 */
[----:B------:R-:W-:Y:S05]  /*7fc0*/  @P2 EXIT ;  /* 0x000000000000294d */ /* 0x000fea0003800000 */
[----:B------:R-:W-:Y:S01]  /*7fd0*/  LOP3.LUT P2, RZ, R2, 0x1f, RZ, 0xc0, !PT ;  /* 0x0000001f02ff7812 */ /* 0x000fe2000784c0ff */
[----:B------:R-:W-:Y:S01]  /*7fe0*/  BSSY B0, `(.L_x_79) ;  /* 0x000009b000007945 */ /* 0x000fe20003800000 */
[----:B------:R-:W-:Y:S01]  /*7ff0*/  IMAD.MOV.U32 R4, RZ, RZ, 0x1 ;  /* 0x00000001ff047424 */ /* 0x000fe200078e00ff */
[----:B------:R-:W-:Y:S01]  /*8000*/  MOV R5, 0x1 ;  /* 0x0000000100057802 */ /* 0x000fe20000000f00 */
[----:B------:R-:W-:Y:S01]  /*8010*/  IMAD.MOV.U32 R0, RZ, RZ, RZ ;  /* 0x000000ffff007224 */ /* 0x000fe200078e00ff */
[----:B------:R-:W-:Y:S01]  /*8020*/  PLOP3.LUT P0, PT, P2, P0, PT, 0x2a, 0x0 ;  /* 0x000000000000781c */ /* 0x000fe20001700572 */
[----:B------:R-:W-:Y:S01]  /*8030*/  ULOP3.LUT UR17, UR38, 0x2, URZ, 0xfc, !UPT ;  /* 0x0000000226117892 */ /* 0x000fe2000f8efc3f */
[----:B------:R-:W-:Y:S01]  /*8040*/  ULDC UR20, c[0x0][0xc] ;  /* 0x0000030000147ab9 */ /* 0x000fe20000000800 */
[----:B------:R-:W-:Y:S01]  /*8050*/  ULDC.64 UR18, c[0x0][0x198] ;  /* 0x0000660000127ab9 */ /* 0x000fe20000000a00 */
[----:B------:R-:W-:-:S09]  /*8060*/  ULDC UR21, c[0x0][0xa00] ;  /* 0x0002800000157ab9 */ /* 0x000fd20000000800 */
.L_x_94:
[----:B------:R-:W1:Y:S01]  /*8070*/  LDC R6, c[0x0][0xa04] ;  /* 0x00028100ff067b82 */ /* 0x000e620000000800 */
[----:B------:R-:W-:Y:S01]  /*8080*/  IMAD.MOV.U32 R7, RZ, RZ, R17 ;  /* 0x000000ffff077224 */ /* 0x000fe200078e0011 */
[----:B------:R-:W-:-:S06]  /*8090*/  UMOV UR4, 0xffffffff ;  /* 0xffffffff00047882 */ /* 0x000fcc0000000000 */
[----:B------:R-:W2:Y:S08]  /*80a0*/  LDC R10, c[0x0][0xa10] ;  /* 0x00028400ff0a7b82 */ /* 0x000eb00000000800 */
[----:B------:R-:W3:Y:S01]  /*80b0*/  LDC R13, c[0x0][0xa1c] ;  /* 0x00028700ff0d7b82 */ /* 0x000ee20000000800 */
[----:B-1----:R-:W-:Y:S02]  /*80c0*/  ISETP.NE.AND P2, PT, R6, 0x1, PT ;  /* 0x000000010600780c */ /* 0x002fe40003f45270 */
[----:B--2---:R-:W-:-:S11]  /*80d0*/  ISETP.NE.AND P3, PT, R10, 0x1, PT ;  /* 0x000000010a00780c */ /* 0x004fd60003f65270 */
[----:B------:R-:W1:Y:S01]  /*80e0*/  @P2 LDC.64 R8, c[0x0][0xa08] ;  /* 0x00028200ff082b82 */ /* 0x000e620000000a00 */
[----:B---3--:R-:W-:-:S07]  /*80f0*/  ISETP.NE.AND P4, PT, R13, 0x1, PT ;  /* 0x000000010d00780c */ /* 0x008fce0003f85270 */
[----:B------:R-:W2:Y:S08]  /*8100*/  @P3 LDC R12, c[0x0][0xa14] ;  /* 0x00028500ff0c3b82 */ /* 0x000eb00000000800 */
[----:B------:R-:W3:Y:S08]  /*8110*/  @P3 LDC R11, c[0x0][0xa18] ;  /* 0x00028600ff0b3b82 */ /* 0x000ef00000000800 */
[----:B------:R-:W4:Y:S01]  /*8120*/  @P4 LDC.64 R2, c[0x0][0xa20] ;  /* 0x00028800ff024b82 */ /* 0x000f220000000a00 */
[----:B-1----:R-:W-:-:S05]  /*8130*/  @P2 IMAD.HI.U32 R8, R17, R8, RZ ;  /* 0x0000000811082227 */ /* 0x002fca00078e00ff */
[----:B------:R-:W-:-:S05]  /*8140*/  @P2 SHF.R.U32.HI R7, RZ, R9, R8 ;  /* 0x00000009ff072219 */ /* 0x000fca0000011608 */
[----:B--2---:R-:W-:-:S04]  /*8150*/  @P3 IMAD.HI.U32 R8, R7, R12, RZ ;  /* 0x0000000c07083227 */ /* 0x004fc800078e00ff */
[----:B------:R-:W-:Y:S01]  /*8160*/  IMAD.MOV.U32 R9, RZ, RZ, R7 ;  /* 0x000000ffff097224 */ /* 0x000fe200078e0007 */
[----:B---3--:R-:W-:-:S05]  /*8170*/  @P3 SHF.R.U32.HI R9, RZ, R11, R8 ;  /* 0x0000000bff093219 */ /* 0x008fca0000011608 */
[----:B----4-:R-:W-:-:S04]  /*8180*/  @P4 IMAD.HI.U32 R8, R9, R2, RZ ;  /* 0x0000000209084227 */ /* 0x010fc800078e00ff */
[--C-:B------:R-:W-:Y:S01]  /*8190*/  IMAD.MOV.U32 R2, RZ, RZ, R9.reuse ;  /* 0x000000ffff027224 */ /* 0x100fe200078e0009 */
[----:B------:R-:W-:Y:S01]  /*81a0*/  @P4 SHF.R.U32.HI R2, RZ, R3, R8 ;  /* 0x00000003ff024219 */ /* 0x000fe20000011608 */
[----:B------:R-:W-:-:S03]  /*81b0*/  IMAD.MOV R3, RZ, RZ, -R9 ;  /* 0x000000ffff037224 */ /* 0x000fc600078e0a09 */
[----:B------:R-:W-:Y:S01]  /*81c0*/  IADD3 R2, -R2, RZ, RZ ;  /* 0x000000ff02027210 */ /* 0x000fe20007ffe1ff */
[----:B------:R-:W-:-:S04]  /*81d0*/  IMAD R10, R10, R3, R7 ;  /* 0x000000030a0a7224 */ /* 0x000fc800078e0207 */
[----:B------:R-:W-:Y:S01]  /*81e0*/  IMAD R2, R13, R2, R9 ;  /* 0x000000020d027224 */ /* 0x000fe200078e0209 */
[----:B------:R-:W-:Y:S06]  /*81f0*/  BRA.DIV UR4, `(.L_x_80) ;  /* 0x0000001e04147947 */ /* 0x000fec000b800000 */
[----:B------:R-:W-:-:S13]  /*8200*/  ELECT P6, URZ, PT ;  /* 0x00000000003f782f */ /* 0x000fda00038c0000 */
.L_x_132:
[----:B------:R-:W-:Y:S01]  /*8210*/  IMAD.MOV R3, RZ, RZ, -R7 ;  /* 0x000000ffff037224 */ /* 0x000fe200078e0a07 */
[----:B------:R-:W-:Y:S03]  /*8220*/  BSSY B1, `(.L_x_81) ;  /* 0x0000034000017945 */ /* 0x000fe60003800000 */
[----:B------:R-:W-:Y:S01]  /*8230*/  IMAD R3, R6, R3, R17 ;  /* 0x0000000306037224 */ /* 0x000fe200078e0211 */
[----:B------:R-:W-:-:S03]  /*8240*/  MOV R6, RZ ;  /* 0x000000ff00067202 */ /* 0x000fc60000000f00 */
[----:B------:R-:W-:Y:S01]  /*8250*/  IMAD.SHL.U32 R3, R3, 0x80, RZ ;  /* 0x0000008003037824 */ /* 0x000fe200078e00ff */
[----:B------:R-:W-:Y:S06]  /*8260*/  @!P6 BRA `(.L_x_82) ;  /* 0x0000000000bce947 */ /* 0x000fec0003800000 */
[----:B------:R-:W1:Y:S01]  /*8270*/  S2R R7, SR_CgaCtaId ;  /* 0x0000000000077919 */ /* 0x000e620000008800 */
[----:B------:R-:W-:-:S04]  /*8280*/  MOV R6, 0x400 ;  /* 0x0000040000067802 */ /* 0x000fc80000000f00 */
[----:B-1----:R-:W-:Y:S02]  /*8290*/  LEA R9, R7, R6, 0x18 ;  /* 0x0000000607097211 */ /* 0x002fe400078ec0ff */
[----:B------:R-:W-:-:S03]  /*82a0*/  SHF.L.U32 R6, R5, 0x1f, RZ ;  /* 0x0000001f05067819 */ /* 0x000fc600000006ff */
[----:B------:R-:W-:-:S04]  /*82b0*/  IMAD R7, R0, 0x8, R9 ;  /* 0x0000000800077824 */ /* 0x000fc800078e0209 */
[----:B------:R-:W1:Y:S02]  /*82c0*/  SYNCS.PHASECHK.TRANS64.TRYWAIT P2, [R7+URZ+0xca60], R6 ;  /* 0x00ca6006070075a7 */ /* 0x000e64000804017f */
[----:B-1----:R-:W-:Y:S05]  /*82d0*/  @!P2 BRA `(.L_x_83) ;  /* 0x0000001800fca947 */ /* 0x002fea0003800000 */
.L_x_133:
[----:B------:R-:W-:Y:S01]  /*82e0*/  UPRMT UR4, UR17, 0x9910, URZ ;  /* 0x0000991011047896 */ /* 0x000fe2000800003f */
[----:B-1----:R-:W-:-:S03]  /*82f0*/  @P1 IMAD.MOV.U32 R6, RZ, RZ, 0x1800 ;  /* 0x00001800ff061424 */ /* 0x002fc600078e00ff */
[----:B------:R-:W-:Y:S01]  /*8300*/  UISETP.NE.AND UP0, UPT, UR4, 0x2, UPT ;  /* 0x000000020400788c */ /* 0x000fe2000bf05270 */
[----:B------:R1:W-:Y:S05]  /*8310*/  @P1 SYNCS.ARRIVE.TRANS64 RZ, [R7+URZ+0xca50], R6 ;  /* 0x00ca500607ff19a7 */ /* 0x0003ea000800003f */
[----:B------:R-:W-:-:S13]  /*8320*/  PLOP3.LUT P2, PT, PT, PT, UP0, 0x80, 0x0 ;  /* 0x000000000000781c */ /* 0x000fda0003f4f008 */
[----:B-1----:R-:W-:Y:S05]  /*8330*/  @P2 BRA `(.L_x_84) ;  /* 0x0000000000042947 */ /* 0x002fea0003800000 */
[----:B------:R-:W-:Y:S01]  /*8340*/  BPT.TRAP 0x1 ;  /* 0x000000040000795c */ /* 0x000fe20000300000 */
.L_x_84:
[----:B------:R-:W-:Y:S05]  /*8350*/  @P0 BRA `(.L_x_85) ;  /* 0x0000000000040947 */ /* 0x000fea0003800000 */
[----:B------:R-:W-:Y:S01]  /*8360*/  BPT.TRAP 0x1 ;  /* 0x000000040000795c */ /* 0x000fe20000300000 */
.L_x_85:
[----:B------:R-:W-:Y:S01]  /*8370*/  R2UR UR5, R9 ;  /* 0x00000000090572ca */ /* 0x000fe200000e0000 */
[----:B------:R-:W-:Y:S01]  /*8380*/  UIADD3 UR4, UP0, UR18, 0xf0, URZ ;  /* 0x000000f012047890 */ /* 0x000fe2000ff1e03f */
[----:B------:R-:W-:Y:S01]  /*8390*/  R2UR UR8, R0 ;  /* 0x00000000000872ca */ /* 0x000fe200000e0000 */
[----:B------:R-:W-:Y:S01]  /*83a0*/  UMOV UR10, URZ ;  /* 0x0000003f000a7c82 */ /* 0x000fe20008000000 */
[----:B------:R-:W-:Y:S01]  /*83b0*/  R2UR UR9, R7 ;  /* 0x00000000070972ca */ /* 0x000fe200000e0000 */
[----:B------:R-:W-:Y:S01]  /*83c0*/  UMOV UR6, 0x0 ;  /* 0x0000000000067882 */ /* 0x000fe20000000000 */
[----:B------:R-:W-:Y:S01]  /*83d0*/  R2UR UR11, R3 ;  /* 0x00000000030b72ca */ /* 0x000fe200000e0000 */
[----:B------:R-:W-:Y:S01]  /*83e0*/  UMOV UR7, 0x10000000 ;  /* 0x1000000000077882 */ /* 0x000fe20000000000 */
[----:B------:R-:W-:Y:S01]  /*83f0*/  R2UR UR12, R10 ;  /* 0x000000000a0c72ca */ /* 0x000fe200000e0000 */
[----:B------:R-:W-:Y:S01]  /*8400*/  UMOV UR15, 0x10 ;  /* 0x00000010000f7882 */ /* 0x000fe20000000000 */
[----:B------:R-:W-:Y:S01]  /*8410*/  R2UR UR13, R2 ;  /* 0x00000000020d72ca */ /* 0x000fe200000e0000 */
[----:B------:R-:W-:-:S04]  /*8420*/  VIADD R0, R0, 0x1 ;  /* 0x0000000100007836 */ /* 0x000fc80000000000 */
[----:B------:R-:W-:Y:S01]  /*8430*/  UIMAD UR8, UR8, 0x1800, UR5 ;  /* 0x00001800080878a4 */ /* 0x000fe2000f8e0205 */
[C---:B------:R-:W-:Y:S01]  /*8440*/  ISETP.NE.AND P2, PT, R0.reuse, 0x2, PT ;  /* 0x000000020000780c */ /* 0x040fe20003f45270 */
[----:B------:R-:W-:Y:S02]  /*8450*/  UIADD3 UR9, UR9, 0xca50, URZ ;  /* 0x0000ca5009097890 */ /* 0x000fe4000fffe03f */
[----:B------:R-:W-:Y:S01]  /*8460*/  UIADD3.X UR5, URZ, UR19, URZ, UP0, !UPT ;  /* 0x000000133f057290 */ /* 0x000fe200087fe43f */
[----:B------:R-:W-:Y:S01]  /*8470*/  SEL R6, RZ, 0x1, P2 ;  /* 0x00000001ff067807 */ /* 0x000fe20001000000 */
[----:B------:R-:W-:Y:S01]  /*8480*/  UIADD3 UR14, UR8, 0x800, URZ ;  /* 0x00000800080e7890 */ /* 0x000fe2000fffe03f */
[----:B------:R-:W-:Y:S01]  /*8490*/  SEL R0, R0, RZ, P2 ;  /* 0x000000ff00007207 */ /* 0x000fe20001000000 */
[----:B------:R-:W-:Y:S01]  /*84a0*/  UIADD3 UR16, UR8, 0x1000, URZ ;  /* 0x0000100008107890 */ /* 0x000fe2000fffe03f */
[----:B------:R-:W-:Y:S02]  /*84b0*/  LOP3.LUT R5, R5, R6, RZ, 0x3c, !PT ;  /* 0x0000000605057212 */ /* 0x000fe400078e3cff */
[----:B------:R-:W-:-:S02]  /*84c0*/  MOV R6, 0x40 ;  /* 0x0000004000067802 */ /* 0x000fc40000000f00 */
[----:B------:R1:W-:Y:S02]  /*84d0*/  UTMALDG.4D [UR8], [UR4], desc[UR6] ;  /* 0x00000608040075b4 */ /* 0x0003e40008019000 */
[----:B-1----:R-:W-:Y:S01]  /*84e0*/  UMOV UR8, UR14 ;  /* 0x0000000e00087c82 */ /* 0x002fe20008000000 */
[----:B------:R-:W-:Y:S01]  /*84f0*/  UMOV UR10, UR15 ;  /* 0x0000000f000a7c82 */ /* 0x000fe20008000000 */
[----:B------:R-:W-:Y:S01]  /*8500*/  UMOV UR14, 0x20 ;  /* 0x00000020000e7882 */ /* 0x000fe20000000000 */
[----:B------:R1:W-:Y:S02]  /*8510*/  UTMALDG.4D [UR8], [UR4], desc[UR6] ;  /* 0x00000608040075b4 */ /* 0x0003e40008019000 */
[----:B-1----:R-:W-:Y:S01]  /*8520*/  UMOV UR8, UR16 ;  /* 0x0000001000087c82 */ /* 0x002fe20008000000 */
[----:B------:R-:W-:Y:S02]  /*8530*/  UMOV UR10, UR14 ;  /* 0x0000000e000a7c82 */ /* 0x000fe40008000000 */
[----:B------:R1:W-:Y:S02]  /*8540*/  UTMALDG.4D [UR8], [UR4], desc[UR6] ;  /* 0x00000608040075b4 */ /* 0x0003e40008019000 */
[----:B-1----:R-:W-:Y:S01]  /*8550*/  NOP ;  /* 0x0000000000007918 */ /* 0x002fe20000000000 */
.L_x_82:
[----:B------:R-:W-:Y:S05]  /*8560*/  BSYNC B1 ;  /* 0x0000000000017941 */ /* 0x000fea0003800000 */
.L_x_81:
[----:B------:R-:W-:Y:S01]  /*8570*/  LOP3.LUT P2, RZ, R4, 0xff, RZ, 0xc0, !PT ;  /* 0x000000ff04ff7812 */ /* 0x000fe2000784c0ff */
[----:B------:R-:W-:-:S12]  /*8580*/  BSSY B1, `(.L_x_86) ;  /* 0x0000009000017945 */ /* 0x000fd80003800000 */
[----:B------:R-:W-:Y:S05]  /*8590*/  @!P2 BRA `(.L_x_87) ;  /* 0x00000000001ca947 */ /* 0x000fea0003800000 */
[----:B------:R-:W1:Y:S01]  /*85a0*/  S2R R7, SR_CgaCtaId ;  /* 0x0000000000077919 */ /* 0x000e620000008800 */
[----:B------:R-:W-:-:S04]  /*85b0*/  MOV R4, 0x400 ;  /* 0x0000040000047802 */ /* 0x000fc80000000f00 */
[----:B-1----:R-:W-:Y:S02]  /*85c0*/  LEA R7, R7, R4, 0x18 ;  /* 0x0000000407077211 */ /* 0x002fe400078ec0ff */
[----:B------:R-:W-:Y:S02]  /*85d0*/  SHF.L.U32 R4, RZ, 0x1f, RZ ;  /* 0x0000001fff047819 */ /* 0x000fe400000006ff */
[----:B------:R1:W-:Y:S02]  /*85e0*/  SYNCS.ARRIVE.TRANS64.A1T0 RZ, [R7+URZ+0xcab0], RZ ;  /* 0x00cab0ff07ff79a7 */ /* 0x0003e4000810003f */
[----:B------:R-:W2:Y:S02]  /*85f0*/  SYNCS.PHASECHK.TRANS64.TRYWAIT P2, [R7+URZ+0xcab0], R4 ;  /* 0x00cab004070075a7 */ /* 0x000ea4000804017f */
[----:B-12---:R-:W-:Y:S05]  /*8600*/  @!P2 BRA `(.L_x_88) ;  /* 0x000000180044a947 */ /* 0x006fea0003800000 */
.L_x_87:
[----:B------:R-:W-:Y:S05]  /*8610*/  BSYNC B1 ;  /* 0x0000000000017941 */ /* 0x000fea0003800000 */
.L_x_86:
[----:B------:R-:W-:Y:S04]  /*8620*/  BSSY B1, `(.L_x_89) ;  /* 0x0000032000017945 */ /* 0x000fe80003800000 */
[----:B------:R-:W-:Y:S05]  /*8630*/  @!P6 BRA `(.L_x_90) ;  /* 0x0000000000c0e947 */ /* 0x000fea0003800000 */
[----:B-1----:R-:W1:Y:S01]  /*8640*/  S2R R7, SR_CgaCtaId ;  /* 0x0000000000077919 */ /* 0x002e620000008800 */
[----:B------:R-:W-:Y:S02]  /*8650*/  MOV R4, 0x400 ;  /* 0x0000040000047802 */ /* 0x000fe40000000f00 */
[----:B------:R-:W-:Y:S02]  /*8660*/  SHF.L.U32 R9, R5, 0x1f, RZ ;  /* 0x0000001f05097819 */ /* 0x000fe400000006ff */
[----:B-1----:R-:W-:-:S05]  /*8670*/  LEA R7, R7, R4, 0x18 ;  /* 0x0000000407077211 */ /* 0x002fca00078ec0ff */
[----:B------:R-:W-:-:S04]  /*8680*/  IMAD R4, R0, 0x8, R7 ;  /* 0x0000000800047824 */ /* 0x000fc800078e0207 */
[----:B------:R-:W1:Y:S02]  /*8690*/  SYNCS.PHASECHK.TRANS64.TRYWAIT P2, [R4+URZ+0xca60], R9 ;  /* 0x00ca6009040075a7 */ /* 0x000e64000804017f */
[----:B-1----:R-:W-:Y:S05]  /*86a0*/  @!P2 BRA `(.L_x_91) ;  /* 0x000000180030a947 */ /* 0x002fea0003800000 */
.L_x_134:
[----:B------:R-:W-:Y:S01]  /*86b0*/  UPRMT UR4, UR17, 0x9910, URZ ;  /* 0x0000991011047896 */ /* 0x000fe2000800003f */
[----:B-1----:R-:W-:-:S03]  /*86c0*/  @P1 IMAD.MOV.U32 R9, RZ, RZ, 0x1800 ;  /* 0x00001800ff091424 */ /* 0x002fc600078e00ff */
[----:B------:R-:W-:Y:S01]  /*86d0*/  UISETP.NE.AND UP0, UPT, UR4, 0x2, UPT ;  /* 0x000000020400788c */ /* 0x000fe2000bf05270 */
[----:B------:R1:W-:Y:S05]  /*86e0*/  @P1 SYNCS.ARRIVE.TRANS64 RZ, [R4+URZ+0xca50], R9 ;  /* 0x00ca500904ff19a7 */ /* 0x0003ea000800003f */
[----:B------:R-:W-:-:S13]  /*86f0*/  PLOP3.LUT P2, PT, PT, PT, UP0, 0x80, 0x0 ;  /* 0x000000000000781c */ /* 0x000fda0003f4f008 */
[----:B-1----:R-:W-:Y:S05]  /*8700*/  @P2 BRA `(.L_x_92) ;  /* 0x0000000000042947 */ /* 0x002fea0003800000 */
[----:B------:R-:W-:Y:S01]  /*8710*/  BPT.TRAP 0x1 ;  /* 0x000000040000795c */ /* 0x000fe20000300000 */
.L_x_92:
[----:B------:R-:W-:Y:S05]  /*8720*/  @P0 BRA `(.L_x_93) ;  /* 0x0000000000040947 */ /* 0x000fea0003800000 */
[----:B------:R-:W-:Y:S01]  /*8730*/  BPT.TRAP 0x1 ;  /* 0x000000040000795c */ /* 0x000fe20000300000 */
.L_x_93:
        /* <DEDUP_REMOVED lines=11> */
[----:B------:R-:W-:Y:S01]  /*87f0*/  VIADD R0, R0, 0x1 ;  /* 0x0000000100007836 */ /* 0x000fe20000000000 */
[----:B------:R-:W-:-:S04]  /*8800*/  R2UR UR13, R2 ;  /* 0x00000000020d72ca */ /* 0x000fc800000e0000 */
[C---:B------:R-:W-:Y:S01]  /*8810*/  ISETP.NE.AND P2, PT, R0.reuse, 0x2, PT ;  /* 0x000000020000780c */ /* 0x040fe20003f45270 */
[----:B------:R-:W-:Y:S02]  /*8820*/  UIADD3 UR11, UR11, UR9, URZ ;  /* 0x000000090b0b7290 */ /* 0x000fe4000fffe03f */
[----:B------:R-:W-:Y:S01]  /*8830*/  UIMAD UR8, UR8, 0x1800, UR5 ;  /* 0x00001800080878a4 */ /* 0x000fe2000f8e0205 */
[----:B------:R-:W-:Y:S01]  /*8840*/  SEL R2, RZ, 0x1, P2 ;  /* 0x00000001ff027807 */ /* 0x000fe20001000000 */
[----:B------:R-:W-:Y:S01]  /*8850*/  UIADD3 UR9, UR14, 0xca50, URZ ;  /* 0x0000ca500e097890 */ /* 0x000fe2000fffe03f */
[----:B------:R-:W-:Y:S01]  /*8860*/  SEL R0, R0, RZ, P2 ;  /* 0x000000ff00007207 */ /* 0x000fe20001000000 */
[----:B------:R-:W-:Y:S01]  /*8870*/  UIADD3.X UR5, URZ, UR19, URZ, UP0, !UPT ;  /* 0x000000133f057290 */ /* 0x000fe200087fe43f */
[----:B------:R-:W-:Y:S01]  /*8880*/  LOP3.LUT R5, R5, R2, RZ, 0x3c, !PT ;  /* 0x0000000205057212 */ /* 0x000fe200078e3cff */
[----:B------:R-:W-:Y:S02]  /*8890*/  UIADD3 UR14, UR8, 0x800, URZ ;  /* 0x00000800080e7890 */ /* 0x000fe4000fffe03f */
[----:B------:R-:W-:-:S05]  /*88a0*/  UIADD3 UR16, UR8, 0x1000, URZ ;  /* 0x0000100008107890 */ /* 0x000fca000fffe03f */
        /* <DEDUP_REMOVED lines=8> */
[----:B--2---:R-:W-:Y:S01]  /*8930*/  NOP ;  /* 0x0000000000007918 */ /* 0x004fe20000000000 */
.L_x_90:
[----:B------:R-:W-:Y:S05]  /*8940*/  BSYNC B1 ;  /* 0x0000000000017941 */ /* 0x000fea0003800000 */
.L_x_89:
[----:B------:R-:W-:Y:S02]  /*8950*/  IADD3 R17, R17, UR20, RZ ;  /* 0x0000001411117c10 */ /* 0x000fe4000fffe0ff */
[----:B-1----:R-:W-:Y:S02]  /*8960*/  PRMT R4, RZ, 0x7610, R4 ;  /* 0x00007610ff047816 */ /* 0x002fe40000000004 */
[----:B------:R-:W-:-:S13]  /*8970*/  ISETP.GE.AND P2, PT, R17, UR21, PT ;  /* 0x0000001511007c0c */ /* 0x000fda000bf46270 */
[----:B------:R-:W-:Y:S05]  /*8980*/  @!P2 BRA `(.L_x_94) ;  /* 0xfffffff400b8a947 */ /* 0x000fea000383ffff */
[----:B------:R-:W-:Y:S05]  /*8990*/  BSYNC B0 ;  /* 0x0000000000007941 */ /* 0x000fea0003800000 */
.L_x_79:
[----:B------:R-:W-:Y:S05]  /*89a0*/  EXIT ;  /* 0x000000000000794d */ /* 0x000fea0003800000 */
.L_x_78:
[----:B-1----:R-:W-:Y:S02]  /*89b0*/  ULDC UR4, c[0x0][0xa00] ;  /* 0x0002800000047ab9 */ /* 0x002fe40000000800 */
[----:B------:R-:W-:-:S13]  /*89c0*/  ISETP.GE.AND P0, PT, R17, UR4, PT ;  /* 0x0000000411007c0c */ /* 0x000fda000bf06270 */
[----:B------:R-:W-:Y:S05]  /*89d0*/  @P0 EXIT ;  /* 0x000000000000094d */ /* 0x000fea0003800000 */
[----:B------:R-:W-:Y:S01]  /*89e0*/  LOP3.LUT P0, RZ, R2, 0x1f, RZ, 0xc0, !PT ;  /* 0x0000001f02ff7812 */ /* 0x000fe2000780c0ff */
[----:B------:R-:W-:Y:S01]  /*89f0*/  BSSY B0, `(.L_x_95) ;  /* 0x000010e000007945 */ /* 0x000fe20003800000 */
[----:B------:R-:W-:Y:S01]  /*8a00*/  IMAD.MOV.U32 R4, RZ, RZ, 0x1 ;  /* 0x00000001ff047424 */ /* 0x000fe200078e00ff */
[----:B------:R-:W-:Y:S01]  /*8a10*/  ULOP3.LUT UR20, UR51, 0x2, URZ, 0xfc, !UPT ;  /* 0x0000000233147892 */ /* 0x000fe2000f8efc3f */
[----:B------:R-:W-:Y:S01]  /*8a20*/  PLOP3.LUT P0, PT, P0, P2, PT, 0x2a, 0x0 ;  /* 0x000000000000781c */ /* 0x000fe20000704572 */
[----:B------:R-:W-:Y:S01]  /*8a30*/  IMAD.MOV.U32 R5, RZ, RZ, RZ ;  /* 0x000000ffff057224 */ /* 0x000fe200078e00ff */
[----:B------:R-:W-:Y:S01]  /*8a40*/  ULDC.64 UR16, c[0x0][0x198] ;  /* 0x0000660000107ab9 */ /* 0x000fe20000000a00 */
[----:B------:R-:W-:Y:S01]  /*8a50*/  IMAD.MOV.U32 R0, RZ, RZ, 0x1 ;  /* 0x00000001ff007424 */ /* 0x000fe200078e00ff */
[----:B------:R-:W-:-:S09]  /*8a60*/  ULDC UR21, c[0x0][0xc] ;  /* 0x0000030000157ab9 */ /* 0x000fd20000000800 */
.L_x_122:
[----:B------:R-:W1:Y:S01]  /*8a70*/  LDC R2, c[0x0][0xa04] ;  /* 0x00028100ff027b82 */ /* 0x000e620000000800 */
[----:B------:R-:W-:-:S07]  /*8a80*/  UMOV UR4, 0xffffffff ;  /* 0xffffffff00047882 */ /* 0x000fce0000000000 */
        /* <DEDUP_REMOVED lines=9> */
[----:B-1----:R-:W-:Y:S01]  /*8b20*/  @P3 IMAD.HI.U32 R10, R17, R6, RZ ;  /* 0x00000006110a3227 */ /* 0x002fe200078e00ff */
[----:B------:R-:W-:-:S04]  /*8b30*/  MOV R6, R17 ;  /* 0x0000001100067202 */ /* 0x000fc80000000f00 */
[----:B------:R-:W-:-:S05]  /*8b40*/  @P3 SHF.R.U32.HI R6, RZ, R7, R10 ;  /* 0x00000007ff063219 */ /* 0x000fca000001160a */
[----:B--2---:R-:W-:-:S04]  /*8b50*/  @P4 IMAD.HI.U32 R9, R6, R9, RZ ;  /* 0x0000000906094227 */ /* 0x004fc800078e00ff */
[----:B------:R-:W-:Y:S01]  /*8b60*/  IMAD.MOV.U32 R7, RZ, RZ, R6 ;  /* 0x000000ffff077224 */ /* 0x000fe200078e0006 */
[----:B---3--:R-:W-:-:S05]  /*8b70*/  @P4 SHF.R.U32.HI R7, RZ, R12, R9 ;  /* 0x0000000cff074219 */ /* 0x008fca0000011609 */
[----:B------:R-:W-:Y:S02]  /*8b80*/  IMAD.MOV.U32 R9, RZ, RZ, R7 ;  /* 0x000000ffff097224 */ /* 0x000fe400078e0007 */
[----:B----4-:R-:W-:-:S05]  /*8b90*/  @P5 IMAD.HI.U32 R2, R7, R2, RZ ;  /* 0x0000000207025227 */ /* 0x010fca00078e00ff */
[----:B------:R-:W-:Y:S01]  /*8ba0*/  @P5 SHF.R.U32.HI R9, RZ, R3, R2 ;  /* 0x00000003ff095219 */ /* 0x000fe20000011602 */
[----:B------:R-:W-:-:S04]  /*8bb0*/  IMAD.MOV R3, RZ, RZ, -R7 ;  /* 0x000000ffff037224 */ /* 0x000fc800078e0a07 */
[----:B------:R-:W-:Y:S01]  /*8bc0*/  IMAD R2, R11, R3, R6 ;  /* 0x000000030b027224 */ /* 0x000fe200078e0206 */
[----:B------:R-:W-:-:S05]  /*8bd0*/  IADD3 R3, -R9, RZ, RZ ;  /* 0x000000ff09037210 */ /* 0x000fca0007ffe1ff */
[----:B------:R-:W-:Y:S01]  /*8be0*/  IMAD R3, R8, R3, R7 ;  /* 0x0000000308037224 */ /* 0x000fe200078e0207 */
[----:B------:R-:W-:Y:S06]  /*8bf0*/  BRA.DIV UR4, `(.L_x_96) ;  /* 0x0000001204f07947 */ /* 0x000fec000b800000 */
[----:B------:R-:W-:-:S13]  /*8c00*/  ELECT P6, URZ, PT ;  /* 0x00000000003f782f */ /* 0x000fda00038c0000 */
.L_x_137:
[----:B------:R-:W1:Y:S01]  /*8c10*/  LDC R6, c[0x0][0x28c] ;  /* 0x0000a300ff067b82 */ /* 0x000e620000000800 */
[----:B------:R-:W-:Y:S01]  /*8c20*/  BSSY B1, `(.L_x_97) ;  /* 0x0000032000017945 */ /* 0x000fe20003800000 */
[----:B-1----:R-:W-:-:S13]  /*8c30*/  ISETP.GT.AND P3, PT, R6, RZ, P6 ;  /* 0x000000ff0600720c */ /* 0x002fda0003764270 */
[----:B------:R-:W-:Y:S05]  /*8c40*/  @!P3 BRA `(.L_x_98) ;  /* 0x0000000000bcb947 */ /* 0x000fea0003800000 */
[----:B------:R-:W1:Y:S01]  /*8c50*/  S2R R8, SR_CgaCtaId ;  /* 0x0000000000087919 */ /* 0x000e620000008800 */
[----:B------:R-:W-:-:S04]  /*8c60*/  MOV R7, 0x400 ;  /* 0x0000040000077802 */ /* 0x000fc80000000f00 */
[----:B-1----:R-:W-:Y:S02]  /*8c70*/  LEA R10, R8, R7, 0x18 ;  /* 0x00000007080a7211 */ /* 0x002fe400078ec0ff */
[----:B------:R-:W-:-:S03]  /*8c80*/  SHF.L.U32 R7, R0, 0x1f, RZ ;  /* 0x0000001f00077819 */ /* 0x000fc600000006ff */
[----:B------:R-:W-:-:S04]  /*8c90*/  IMAD R8, R5, 0x8, R10 ;  /* 0x0000000805087824 */ /* 0x000fc800078e020a */
[----:B------:R-:W1:Y:S02]  /*8ca0*/  SYNCS.PHASECHK.TRANS64.TRYWAIT P4, [R8+URZ+0xca28], R7 ;  /* 0x00ca2807080075a7 */ /* 0x000e64000808017f */
[----:B-1----:R-:W-:Y:S05]  /*8cb0*/  @!P4 BRA `(.L_x_99) ;  /* 0x0000001000e0c947 */ /* 0x002fea0003800000 */
.L_x_138:
[----:B------:R-:W-:Y:S01]  /*8cc0*/  UPRMT UR4, UR20, 0x9910, URZ ;  /* 0x0000991014047896 */ /* 0x000fe2000800003f */
[----:B-1----:R-:W-:-:S03]  /*8cd0*/  @P2 IMAD.MOV.U32 R7, RZ, RZ, 0x1800 ;  /* 0x00001800ff072424 */ /* 0x002fc600078e00ff */
[----:B------:R-:W-:Y:S01]  /*8ce0*/  UISETP.NE.AND UP0, UPT, UR4, 0x2, UPT ;  /* 0x000000020400788c */ /* 0x000fe2000bf05270 */
[----:B------:R1:W-:Y:S05]  /*8cf0*/  @P2 SYNCS.ARRIVE.TRANS64 RZ, [R8+URZ+0xca00], R7 ;  /* 0x00ca000708ff29a7 */ /* 0x0003ea000800003f */
[----:B------:R-:W-:-:S13]  /*8d00*/  PLOP3.LUT P4, PT, PT, PT, UP0, 0x80, 0x0 ;  /* 0x000000000000781c */ /* 0x000fda0003f8f008 */
[----:B-1----:R-:W-:Y:S05]  /*8d10*/  @P4 BRA `(.L_x_100) ;  /* 0x0000000000044947 */ /* 0x002fea0003800000 */
[----:B------:R-:W-:Y:S01]  /*8d20*/  BPT.TRAP 0x1 ;  /* 0x000000040000795c */ /* 0x000fe20000300000 */
.L_x_100:
[----:B------:R-:W-:Y:S05]  /*8d30*/  @P0 BRA `(.L_x_101) ;  /* 0x0000000000040947 */ /* 0x000fea0003800000 */
[----:B------:R-:W-:Y:S01]  /*8d40*/  BPT.TRAP 0x1 ;  /* 0x000000040000795c */ /* 0x000fe20000300000 */
.L_x_101:
[----:B------:R-:W-:Y:S01]  /*8d50*/  IMAD R10, R5, 0x1800, R10 ;  /* 0x00001800050a7824 */ /* 0x000fe200078e020a */
[----:B------:R-:W-:Y:S01]  /*8d60*/  R2UR UR9, R8 ;  /* 0x00000000080972ca */ /* 0x000fe200000e0000 */
[----:B------:R-:W-:Y:S01]  /*8d70*/  UIADD3 UR4, UP0, UR16, 0x1f0, URZ ;  /* 0x000001f010047890 */ /* 0x000fe2000ff1e03f */
[----:B------:R-:W-:Y:S01]  /*8d80*/  R2UR UR12, R2 ;  /* 0x00000000020c72ca */ /* 0x000fe200000e0000 */
[----:B------:R-:W-:Y:S01]  /*8d90*/  UMOV UR10, URZ ;  /* 0x0000003f000a7c82 */ /* 0x000fe20008000000 */
[----:B------:R-:W-:Y:S01]  /*8da0*/  R2UR UR8, R10 ;  /* 0x000000000a0872ca */ /* 0x000fe200000e0000 */
[----:B------:R-:W-:Y:S01]  /*8db0*/  UIADD3.X UR5, URZ, UR17, URZ, UP0, !UPT ;  /* 0x000000113f057290 */ /* 0x000fe200087fe43f */
[----:B------:R-:W-:Y:S01]  /*8dc0*/  R2UR UR13, R3 ;  /* 0x00000000030d72ca */ /* 0x000fe200000e0000 */
[----:B------:R-:W-:Y:S01]  /*8dd0*/  UMOV UR6, 0x0 ;  /* 0x0000000000067882 */ /* 0x000fe20000000000 */
[----:B------:R-:W-:Y:S01]  /*8de0*/  UMOV UR7, 0x10000000 ;  /* 0x1000000000077882 */ /* 0x000fe20000000000 */
[----:B------:R-:W-:Y:S01]  /*8df0*/  UMOV UR11, URZ ;  /* 0x0000003f000b7c82 */ /* 0x000fe20008000000 */
[----:B------:R-:W-:Y:S01]  /*8e00*/  UMOV UR19, 0x10 ;  /* 0x0000001000137882 */ /* 0x000fe20000000000 */
[----:B------:R-:W-:-:S02]  /*8e10*/  VIADD R5, R5, 0x1 ;  /* 0x0000000105057836 */ /* 0x000fc40000000000 */
[----:B------:R-:W-:-:S03]  /*8e20*/  UIADD3 UR9, UR9, 0xca00, URZ ;  /* 0x0000ca0009097890 */ /* 0x000fc6000fffe03f */
[C---:B------:R-:W-:Y:S01]  /*8e30*/  ISETP.NE.AND P4, PT, R5.reuse, 0x5, PT ;  /* 0x000000050500780c */ /* 0x040fe20003f85270 */
[----:B------:R-:W-:Y:S02]  /*8e40*/  UIADD3 UR14, UR8, 0x3000, URZ ;  /* 0x00003000080e7890 */ /* 0x000fe4000fffe03f */
[----:B------:R-:W-:Y:S01]  /*8e50*/  UIADD3 UR15, UR8, 0x3800, URZ ;  /* 0x00003800080f7890 */ /* 0x000fe2000fffe03f */
[----:B------:R-:W-:Y:S01]  /*8e60*/  SEL R7, RZ, 0x1, P4 ;  /* 0x00000001ff077807 */ /* 0x000fe20002000000 */
[----:B------:R-:W-:Y:S01]  /*8e70*/  UIADD3 UR18, UR8, 0x4000, URZ ;  /* 0x0000400008127890 */ /* 0x000fe2000fffe03f */
[----:B------:R-:W-:Y:S02]  /*8e80*/  SEL R5, R5, RZ, P4 ;  /* 0x000000ff05057207 */ /* 0x000fe40002000000 */
[----:B------:R-:W-:Y:S01]  /*8e90*/  UMOV UR8, UR14 ;  /* 0x0000000e00087c82 */ /* 0x000fe20008000000 */
[----:B------:R-:W-:Y:S01]  /*8ea0*/  UMOV UR14, 0x20 ;  /* 0x00000020000e7882 */ /* 0x000fe20000000000 */
[----:B------:R1:W-:Y:S01]  /*8eb0*/  UTMALDG.4D [UR8], [UR4], desc[UR6] ;  /* 0x00000608040075b4 */ /* 0x0003e20008019000 */
[----:B------:R-:W-:Y:S01]  /*8ec0*/  LOP3.LUT R0, R0, R7, RZ, 0x3c, !PT ;  /* 0x0000000700007212 */ /* 0x000fe200078e3cff */
[----:B-1----:R-:W-:Y:S01]  /*8ed0*/  UMOV UR8, UR15 ;  /* 0x0000000f00087c82 */ /* 0x002fe20008000000 */
[----:B------:R-:W-:-:S02]  /*8ee0*/  UMOV UR10, UR19 ;  /* 0x00000013000a7c82 */ /* 0x000fc40008000000 */
[----:B------:R1:W-:Y:S02]  /*8ef0*/  UTMALDG.4D [UR8], [UR4], desc[UR6] ;  /* 0x00000608040075b4 */ /* 0x0003e40008019000 */
[----:B-1----:R-:W-:Y:S01]  /*8f00*/  UMOV UR8, UR18 ;  /* 0x0000001200087c82 */ /* 0x002fe20008000000 */
[----:B------:R-:W-:Y:S02]  /*8f10*/  UMOV UR10, UR14 ;  /* 0x0000000e000a7c82 */ /* 0x000fe40008000000 */
[----:B------:R1:W-:Y:S02]  /*8f20*/  UTMALDG.4D [UR8], [UR4], desc[UR6] ;  /* 0x00000608040075b4 */ /* 0x0003e40008019000 */
[----:B-1----:R-:W-:Y:S01]  /*8f30*/  NOP ;  /* 0x0000000000007918 */ /* 0x002fe20000000000 */
.L_x_98:
[----:B------:R-:W-:Y:S05]  /*8f40*/  BSYNC B1 ;  /* 0x0000000000017941 */ /* 0x000fea0003800000 */
.L_x_97:
        /* <DEDUP_REMOVED lines=10> */
.L_x_103:
[----:B------:R-:W-:Y:S05]  /*8ff0*/  BSYNC B1 ;  /* 0x0000000000017941 */ /* 0x000fea0003800000 */
.L_x_102:
[----:B------:R-:W-:Y:S01]  /*9000*/  BSSY B1, `(.L_x_105) ;  /* 0x0000033000017945 */ /* 0x000fe20003800000 */
[----:B------:R-:W-:-:S03]  /*9010*/  MOV R9, RZ ;  /* 0x000000ff00097202 */ /* 0x000fc60000000f00 */
        /* <DEDUP_REMOVED lines=8> */
.L_x_139:
[----:B------:R-:W-:Y:S01]  /*90a0*/  UPRMT UR4, UR20, 0x9910, URZ ;  /* 0x0000991014047896 */ /* 0x000fe2000800003f */
[----:B-1----:R-:W-:-:S03]  /*90b0*/  @P2 IMAD.MOV.U32 R8, RZ, RZ, 0x1800 ;  /* 0x00001800ff082424 */ /* 0x002fc600078e00ff */
[----:B------:R-:W-:Y:S01]  /*90c0*/  UISETP.NE.AND UP0, UPT, UR4, 0x2, UPT ;  /* 0x000000020400788c */ /* 0x000fe2000bf05270 */
[----:B------:R1:W-:Y:S05]  /*90d0*/  @P2 SYNCS.ARRIVE.TRANS64 RZ, [R7+URZ+0xca00], R8 ;  /* 0x00ca000807ff29a7 */ /* 0x0003ea000800003f */
[----:B------:R-:W-:-:S13]  /*90e0*/  PLOP3.LUT P3, PT, PT, PT, UP0, 0x80, 0x0 ;  /* 0x000000000000781c */ /* 0x000fda0003f6f008 */
[----:B-1----:R-:W-:Y:S05]  /*90f0*/  @P3 BRA `(.L_x_108) ;  /* 0x0000000000043947 */ /* 0x002fea0003800000 */
[----:B------:R-:W-:Y:S01]  /*9100*/  BPT.TRAP 0x1 ;  /* 0x000000040000795c */ /* 0x000fe20000300000 */
.L_x_108:
[----:B------:R-:W-:Y:S05]  /*9110*/  @P0 BRA `(.L_x_109) ;  /* 0x0000000000040947 */ /* 0x000fea0003800000 */
[----:B------:R-:W-:Y:S01]  /*9120*/  BPT.TRAP 0x1 ;  /* 0x000000040000795c */ /* 0x000fe20000300000 */
.L_x_109:
        /* <DEDUP_REMOVED lines=12> */
[----:B------:R-:W-:Y:S01]  /*91f0*/  VIADD R5, R5, 0x1 ;  /* 0x0000000105057836 */ /* 0x000fe20000000000 */
[----:B------:R-:W-:Y:S01]  /*9200*/  MOV R9, 0x1 ;  /* 0x0000000100097802 */ /* 0x000fe20000000f00 */
        /* <DEDUP_REMOVED lines=17> */
[----:B--2---:R-:W-:Y:S01]  /*9320*/  NOP ;  /* 0x0000000000007918 */ /* 0x004fe20000000000 */
.L_x_106:
[----:B------:R-:W-:Y:S05]  /*9330*/  BSYNC B1 ;  /* 0x0000000000017941 */ /* 0x000fea0003800000 */
.L_x_105:
[----:B------:R-:W-:-:S13]  /*9340*/  ISETP.GE.AND P3, PT, R6, 0x41, PT ;  /* 0x000000410600780c */ /* 0x000fda0003f66270 */
[----:B------:R-:W-:Y:S05]  /*9350*/  @!P3 BRA `(.L_x_110) ;  /* 0x0000000400c8b947 */ /* 0x000fea0003800000 */
[----:B------:R-:W-:Y:S01]  /*9360*/  VIADD R6, R6, 0x3f ;  /* 0x0000003f06067836 */ /* 0x000fe20000000000 */
[----:B------:R-:W-:Y:S04]  /*9370*/  BSSY B1, `(.L_x_110) ;  /* 0x0000070000017945 */ /* 0x000fe80003800000 */
[----:B-1----:R-:W-:-:S04]  /*9380*/  SHF.R.S32.HI R7, RZ, 0x1f, R6 ;  /* 0x0000001fff077819 */ /* 0x002fc80000011406 */
[----:B------:R-:W-:-:S04]  /*9390*/  LEA.HI R4, R7, R6, RZ, 0x6 ;  /* 0x0000000607047211 */ /* 0x000fc800078f30ff */
[----:B------:R-:W-:-:S05]  /*93a0*/  SHF.R.S32.HI R4, RZ, 0x6, R4 ;  /* 0x00000006ff047819 */ /* 0x000fca0000011404 */
[----:B------:R-:W-:-:S07]  /*93b0*/  IMAD.SHL.U32 R4, R4, 0x2, RZ ;  /* 0x0000000204047824 */ /* 0x000fce00078e00ff */
.L_x_121:
[----:B------:R-:W-:Y:S04]  /*93c0*/  BSSY B2, `(.L_x_111) ;  /* 0x0000032000027945 */ /* 0x000fe80003800000 */
[----:B------:R-:W-:Y:S05]  /*93d0*/  @!P6 BRA `(.L_x_112) ;  /* 0x0000000000c0e947 */ /* 0x000fea0003800000 */
[----:B------:R-:W1:Y:S01]  /*93e0*/  S2R R7, SR_CgaCtaId ;  /* 0x0000000000077919 */ /* 0x000e620000008800 */
[----:B------:R-:W-:Y:S02]  /*93f0*/  MOV R6, 0x400 ;  /* 0x0000040000067802 */ /* 0x000fe40000000f00 */
[----:B------:R-:W-:Y:S02]  /*9400*/  SHF.L.U32 R8, R0, 0x1f, RZ ;  /* 0x0000001f00087819 */ /* 0x000fe400000006ff */
[----:B-1----:R-:W-:-:S05]  /*9410*/  LEA R6, R7, R6, 0x18 ;  /* 0x0000000607067211 */ /* 0x002fca00078ec0ff */
[----:B------:R-:W-:-:S04]  /*9420*/  IMAD R7, R5, 0x8, R6 ;  /* 0x0000000805077824 */ /* 0x000fc800078e0206 */
[----:B------:R-:W1:Y:S02]  /*9430*/  SYNCS.PHASECHK.TRANS64.TRYWAIT P3, [R7+URZ+0xca28], R8 ;  /* 0x00ca2808070075a7 */ /* 0x000e64000806017f */
[----:B-1----:R-:W-:Y:S05]  /*9440*/  @!P3 BRA `(.L_x_113) ;  /* 0x0000000c0038b947 */ /* 0x002fea0003800000 */
.L_x_140:
[----:B------:R-:W-:Y:S01]  /*9450*/  UPRMT UR4, UR20, 0x9910, URZ ;  /* 0x0000991014047896 */ /* 0x000fe2000800003f */
[----:B-1----:R-:W-:-:S03]  /*9460*/  @P2 MOV R8, 0x1800 ;  /* 0x0000180000082802 */ /* 0x002fc60000000f00 */
[----:B------:R-:W-:Y:S01]  /*9470*/  UISETP.NE.AND UP0, UPT, UR4, 0x2, UPT ;  /* 0x000000020400788c */ /* 0x000fe2000bf05270 */
[----:B------:R1:W-:Y:S05]  /*9480*/  @P2 SYNCS.ARRIVE.TRANS64 RZ, [R7+URZ+0xca00], R8 ;  /* 0x00ca000807ff29a7 */ /* 0x0003ea000800003f */
[----:B------:R-:W-:-:S13]  /*9490*/  PLOP3.LUT P3, PT, PT, PT, UP0, 0x80, 0x0 ;  /* 0x000000000000781c */ /* 0x000fda0003f6f008 */
[----:B-1----:R-:W-:Y:S05]  /*94a0*/  @P3 BRA `(.L_x_114) ;  /* 0x0000000000043947 */ /* 0x002fea0003800000 */
[----:B------:R-:W-:Y:S01]  /*94b0*/  BPT.TRAP 0x1 ;  /* 0x000000040000795c */ /* 0x000fe20000300000 */
.L_x_114:
[----:B------:R-:W-:Y:S05]  /*94c0*/  @P0 BRA `(.L_x_115) ;  /* 0x0000000000040947 */ /* 0x000fea0003800000 */
[----:B------:R-:W-:Y:S01]  /*94d0*/  BPT.TRAP 0x1 ;  /* 0x000000040000795c */ /* 0x000fe20000300000 */
.L_x_115:
        /* <DEDUP_REMOVED lines=9> */
[----:B------:R-:W-:Y:S01]  /*9570*/  R2UR UR13, R3 ;  /* 0x00000000030d72ca */ /* 0x000fe200000e0000 */
[----:B------:R-:W-:Y:S01]  /*9580*/  UMOV UR7, 0x10000000 ;  /* 0x1000000000077882 */ /* 0x000fe20000000000 */
[----:B------:R-:W-:Y:S01]  /*9590*/  UMOV UR18, 0x10 ;  /* 0x0000001000127882 */ /* 0x000fe20000000000 */
[----:B------:R-:W-:-:S02]  /*95a0*/  VIADD R5, R5, 0x1 ;  /* 0x0000000105057836 */ /* 0x000fc40000000000 */
[----:B------:R-:W-:Y:S02]  /*95b0*/  UIADD3 UR9, UR9, 0xca00, URZ ;  /* 0x0000ca0009097890 */ /* 0x000fe4000fffe03f */
[----:B------:R-:W-:Y:S01]  /*95c0*/  USHF.L.U32 UR11, UR11, 0x6, URZ ;  /* 0x000000060b0b7899 */ /* 0x000fe2000800063f */
        /* <DEDUP_REMOVED lines=17> */
.L_x_112:
[----:B------:R-:W-:Y:S05]  /*96e0*/  BSYNC B2 ;  /* 0x0000000000027941 */ /* 0x000fea0003800000 */
.L_x_111:
[----:B------:R-:W-:Y:S01]  /*96f0*/  ISETP.LT.OR P3, PT, R4, 0x4, !P6 ;  /* 0x000000040400780c */ /* 0x000fe20007761670 */
[----:B------:R-:W-:-:S12]  /*9700*/  BSSY B2, `(.L_x_116) ;  /* 0x0000033000027945 */ /* 0x000fd80003800000 */
[----:B------:R-:W-:Y:S05]  /*9710*/  @P3 BRA `(.L_x_117) ;  /* 0x0000000000c43947 */ /* 0x000fea0003800000 */
[----:B------:R-:W1:Y:S01]  /*9720*/  S2R R7, SR_CgaCtaId ;  /* 0x0000000000077919 */ /* 0x000e620000008800 */
[----:B------:R-:W-:Y:S02]  /*9730*/  MOV R6, 0x400 ;  /* 0x0000040000067802 */ /* 0x000fe40000000f00 */
[----:B------:R-:W-:Y:S02]  /*9740*/  SHF.L.U32 R8, R0, 0x1f, RZ ;  /* 0x0000001f00087819 */ /* 0x000fe400000006ff */
[----:B-1----:R-:W-:-:S05]  /*9750*/  LEA R6, R7, R6, 0x18 ;  /* 0x0000000607067211 */ /* 0x002fca00078ec0ff */
[----:B------:R-:W-:-:S04]  /*9760*/  IMAD R7, R5, 0x8, R6 ;  /* 0x0000000805077824 */ /* 0x000fc800078e0206 */
[----:B------:R-:W1:Y:S02]  /*9770*/  SYNCS.PHASECHK.TRANS64.TRYWAIT P3, [R7+URZ+0xca28], R8 ;  /* 0x00ca2808070075a7 */ /* 0x000e64000806017f */
[----:B-1----:R-:W-:Y:S05]  /*9780*/  @!P3 BRA `(.L_x_118) ;  /* 0x00000008007cb947 */ /* 0x002fea0003800000 */
.L_x_141:
[----:B------:R-:W-:Y:S01]  /*9790*/  UPRMT UR4, UR20, 0x9910, URZ ;  /* 0x0000991014047896 */ /* 0x000fe2000800003f */
[----:B-1----:R-:W-:-:S03]  /*97a0*/  @P1 IMAD.MOV.U32 R8, RZ, RZ, 0x1800 ;  /* 0x00001800ff081424 */ /* 0x002fc600078e00ff */
[----:B------:R-:W-:Y:S01]  /*97b0*/  UISETP.NE.AND UP0, UPT, UR4, 0x2, UPT ;  /* 0x000000020400788c */ /* 0x000fe2000bf05270 */
[----:B------:R1:W-:Y:S05]  /*97c0*/  @P1 SYNCS.ARRIVE.TRANS64 RZ, [R7+URZ+0xca00], R8 ;  /* 0x00ca000807ff19a7 */ /* 0x0003ea000800003f */
[----:B------:R-:W-:-:S13]  /*97d0*/  PLOP3.LUT P3, PT, PT, PT, UP0, 0x80, 0x0 ;  /* 0x000000000000781c */ /* 0x000fda0003f6f008 */
[----:B-1----:R-:W-:Y:S05]  /*97e0*/  @P3 BRA `(.L_x_119) ;  /* 0x0000000000043947 */ /* 0x002fea0003800000 */
[----:B------:R-:W-:Y:S01]  /*97f0*/  BPT.TRAP 0x1 ;  /* 0x000000040000795c */ /* 0x000fe20000300000 */
.L_x_119:
[----:B------:R-:W-:Y:S05]  /*9800*/  @P0 BRA `(.L_x_120) ;  /* 0x0000000000040947 */ /* 0x000fea0003800000 */
[----:B------:R-:W-:Y:S01]  /*9810*/  BPT.TRAP 0x1 ;  /* 0x000000040000795c */ /* 0x000fe20000300000 */
.L_x_120:
        /* <DEDUP_REMOVED lines=12> */
[----:B------:R-:W-:Y:S01]  /*98e0*/  IADD3 R5, R5, 0x1, RZ ;  /* 0x0000000105057810 */ /* 0x000fe20007ffe0ff */
[----:B------:R-:W-:Y:S01]  /*98f0*/  VIADD R9, R9, 0x1 ;  /* 0x0000000109097836 */ /* 0x000fe20000000000 */
[----:B------:R-:W-:-:S02]  /*9900*/  UIADD3 UR9, UR9, 0xca00, URZ ;  /* 0x0000ca0009097890 */ /* 0x000fc4000fffe03f */
        /* <DEDUP_REMOVED lines=18> */
.L_x_117:
[----:B------:R-:W-:Y:S05]  /*9a30*/  BSYNC B2 ;  /* 0x0000000000027941 */ /* 0x000fea0003800000 */
.L_x_116:
[C---:B------:R-:W-:Y:S01]  /*9a40*/  ISETP.GT.AND P3, PT, R4.reuse, 0x4, PT ;  /* 0x000000040400780c */ /* 0x040fe20003f64270 */
[----:B------:R-:W-:-:S12]  /*9a50*/  VIADD R4, R4, 0xfffffffe ;  /* 0xfffffffe04047836 */ /* 0x000fd80000000000 */
[----:B------:R-:W-:Y:S05]  /*9a60*/  @P3 BRA `(.L_x_121) ;  /* 0xfffffff800543947 */ /* 0x000fea000383ffff */
[----:B------:R-:W-:Y:S05]  /*9a70*/  BSYNC B1 ;  /* 0x0000000000017941 */ /* 0x000fea0003800000 */
.L_x_110:
[----:B------:R-:W-:Y:S01]  /*9a80*/  VIADD R17, R17, UR21 ;  /* 0x0000001511117c36 */ /* 0x000fe20008000000 */
[----:B------:R-:W-:Y:S01]  /*9a90*/  ULDC UR4, c[0x0][0xa00] ;  /* 0x0002800000047ab9 */ /* 0x000fe20000000800 */
[----:B-1----:R-:W-:-:S03]  /*9aa0*/  PRMT R4, RZ, 0x7610, R4 ;  /* 0x00007610ff047816 */ /* 0x002fc60000000004 */
[----:B------:R-:W-:-:S13]  /*9ab0*/  ISETP.GE.AND P3, PT, R17, UR4, PT ;  /* 0x0000000411007c0c */ /* 0x000fda000bf66270 */
[----:B------:R-:W-:Y:S05]  /*9ac0*/  @!P3 BRA `(.L_x_122) ;  /* 0xffffffec00e8b947 */ /* 0x000fea000383ffff */
[----:B------:R-:W-:Y:S05]  /*9ad0*/  BSYNC B0 ;  /* 0x0000000000007941 */ /* 0x000fea0003800000 */
.L_x_95:
[----:B------:R-:W-:Y:S05]  /*9ae0*/  EXIT ;  /* 0x000000000000794d */ /* 0x000fea0003800000 */
.L_x_17:
[----:B-1----:R-:W-:-:S04]  /*9af0*/  MOV R3, UR4 ;  /* 0x0000000400037c02 */ /* 0x002fc80008000f00 */
[----:B------:R1:W2:Y:S03]  /*9b00*/  SYNCS.PHASECHK.TRANS64.TRYWAIT P1, [R3+URZ+0xca50], R0 ;  /* 0x00ca5000030075a7 */ /* 0x0002a6000802017f */
[----:B--2---:R-:W-:Y:S05]  /*9b10*/  @!P1 NANOSLEEP.SYNCS 0x989680 ;  /* 0x009896800000995d */ /* 0x004fea0003900000 */
[----:B------:R-:W2:Y:S02]  /*9b20*/  @!P1 SYNCS.PHASECHK.TRANS64 P1, [R3+URZ+0xca50], R0 ;  /* 0x00ca5000030095a7 */ /* 0x000ea4000802007f */
[----:B--2---:R-:W-:Y:S05]  /*9b30*/  @!P1 BRA `(.L_x_17) ;  /* 0xfffffffc00ec9947 */ /* 0x004fea000383ffff */
[----:B------:R-:W-:Y:S05]  /*9b40*/  BRA `(.L_x_123) ;  /* 0xffffff7400dc7947 */ /* 0x000fea000383ffff */
.L_x_19:
[----:B-1----:R-:W-:-:S04]  /*9b50*/  IMAD.U32 R5, RZ, RZ, UR18 ;  /* 0x00000012ff057e24 */ /* 0x002fc8000f8e00ff */
[----:B------:R1:W2:Y:S03]  /*9b60*/  SYNCS.PHASECHK.TRANS64.TRYWAIT P1, [R5+URZ+0xca00], R0 ;  /* 0x00ca0000050075a7 */ /* 0x0002a6000802017f */
[----:B--2---:R-:W-:Y:S05]  /*9b70*/  @!P1 NANOSLEEP.SYNCS 0x989680 ;  /* 0x009896800000995d */ /* 0x004fea0003900000 */
[----:B------:R-:W2:Y:S02]  /*9b80*/  @!P1 SYNCS.PHASECHK.TRANS64 P1, [R5+URZ+0xca00], R0 ;  /* 0x00ca0000050095a7 */ /* 0x000ea4000802007f */
[----:B--2---:R-:W-:Y:S05]  /*9b90*/  @!P1 BRA `(.L_x_19) ;  /* 0xfffffffc00ec9947 */ /* 0x004fea000383ffff */
[----:B------:R-:W-:Y:S05]  /*9ba0*/  BRA `(.L_x_124) ;  /* 0xffffff7400f07947 */ /* 0x000fea000383ffff */
.L_x_20:
[----:B-1----:R-:W-:-:S04]  /*9bb0*/  IMAD.U32 R0, RZ, RZ, UR16 ;  /* 0x00000010ff007e24 */ /* 0x002fc8000f8e00ff */
[----:B------:R1:W2:Y:S03]  /*9bc0*/  SYNCS.PHASECHK.TRANS64.TRYWAIT P1, [R0+URZ+-0x8], R3 ;  /* 0xfffff803000075a7 */ /* 0x0002a6000802017f */
[----:B--2---:R-:W-:Y:S05]  /*9bd0*/  @!P1 NANOSLEEP.SYNCS 0x989680 ;  /* 0x009896800000995d */ /* 0x004fea0003900000 */
[----:B------:R-:W2:Y:S02]  /*9be0*/  @!P1 SYNCS.PHASECHK.TRANS64 P1, [R0+URZ+-0x8], R3 ;  /* 0xfffff803000095a7 */ /* 0x000ea4000802007f */
[----:B--2---:R-:W-:Y:S05]  /*9bf0*/  @!P1 BRA `(.L_x_20) ;  /* 0xfffffffc00ec9947 */ /* 0x004fea000383ffff */
[----:B------:R-:W-:Y:S05]  /*9c00*/  BRA `(.L_x_125) ;  /* 0xffffff7400e07947 */ /* 0x000fea000383ffff */
.L_x_22:
[----:B-1----:R-:W-:-:S04]  /*9c10*/  IMAD.U32 R8, RZ, RZ, UR6 ;  /* 0x00000006ff087e24 */ /* 0x002fc8000f8e00ff */
[----:B------:R1:W2:Y:S03]  /*9c20*/  SYNCS.PHASECHK.TRANS64.TRYWAIT P1, [R8+URZ+0xca00], R7 ;  /* 0x00ca0007080075a7 */ /* 0x0002a6000802017f */
[----:B--2---:R-:W-:Y:S05]  /*9c30*/  @!P1 NANOSLEEP.SYNCS 0x989680 ;  /* 0x009896800000995d */ /* 0x004fea0003900000 */
[----:B------:R-:W2:Y:S02]  /*9c40*/  @!P1 SYNCS.PHASECHK.TRANS64 P1, [R8+URZ+0xca00], R7 ;  /* 0x00ca0007080095a7 */ /* 0x000ea4000802007f */
[----:B--2---:R-:W-:Y:S05]  /*9c50*/  @!P1 BRA `(.L_x_22) ;  /* 0xfffffffc00ec9947 */ /* 0x004fea000383ffff */
[----:B------:R-:W-:Y:S05]  /*9c60*/  BRA `(.L_x_126) ;  /* 0xffffff8c00407947 */ /* 0x000fea000383ffff */
.L_x_27:
[----:B-1----:R-:W-:-:S04]  /*9c70*/  MOV R13, UR6 ;  /* 0x00000006000d7c02 */ /* 0x002fc80008000f00 */
[----:B------:R1:W2:Y:S03]  /*9c80*/  SYNCS.PHASECHK.TRANS64.TRYWAIT P2, [R13+URZ+0xca00], R4 ;  /* 0x00ca00040d0075a7 */ /* 0x0002a6000804017f */
[----:B--2---:R-:W-:Y:S05]  /*9c90*/  @!P2 NANOSLEEP.SYNCS 0x989680 ;  /* 0x009896800000a95d */ /* 0x004fea0003900000 */
[----:B------:R-:W2:Y:S02]  /*9ca0*/  @!P2 SYNCS.PHASECHK.TRANS64 P2, [R13+URZ+0xca00], R4 ;  /* 0x00ca00040d00a5a7 */ /* 0x000ea4000804007f */
[----:B--2---:R-:W-:Y:S05]  /*9cb0*/  @!P2 BRA `(.L_x_27) ;  /* 0xfffffffc00eca947 */ /* 0x004fea000383ffff */
[----:B------:R-:W-:Y:S05]  /*9cc0*/  BRA `(.L_x_127) ;  /* 0xffffff9000b87947 */ /* 0x000fea000383ffff */
.L_x_31:
[----:B-1----:R-:W-:-:S04]  /*9cd0*/  IMAD.U32 R9, RZ, RZ, UR6 ;  /* 0x00000006ff097e24 */ /* 0x002fc8000f8e00ff */
[----:B------:R1:W2:Y:S03]  /*9ce0*/  SYNCS.PHASECHK.TRANS64.TRYWAIT P2, [R9+URZ+0xca00], R8 ;  /* 0x00ca0008090075a7 */ /* 0x0002a6000804017f */
[----:B--2---:R-:W-:Y:S05]  /*9cf0*/  @!P2 NANOSLEEP.SYNCS 0x989680 ;  /* 0x009896800000a95d */ /* 0x004fea0003900000 */
[----:B------:R-:W2:Y:S02]  /*9d00*/  @!P2 SYNCS.PHASECHK.TRANS64 P2, [R9+URZ+0xca00], R8 ;  /* 0x00ca00080900a5a7 */ /* 0x000ea4000804007f */
[----:B--2---:R-:W-:Y:S05]  /*9d10*/  @!P2 BRA `(.L_x_31) ;  /* 0xfffffffc00eca947 */ /* 0x004fea000383ffff */
[----:B------:R-:W-:Y:S05]  /*9d20*/  BRA `(.L_x_30) ;  /* 0xffffffa4009c7947 */ /* 0x000fea000383ffff */
.L_x_39:
[----:B-1----:R-:W-:-:S04]  /*9d30*/  IMAD.U32 R11, RZ, RZ, UR6 ;  /* 0x00000006ff0b7e24 */ /* 0x002fc8000f8e00ff */
[----:B------:R1:W2:Y:S03]  /*9d40*/  SYNCS.PHASECHK.TRANS64.TRYWAIT P2, [R11+URZ+0xca00], R4 ;  /* 0x00ca00040b0075a7 */ /* 0x0002a6000804017f */
[----:B--2---:R-:W-:Y:S05]  /*9d50*/  @!P2 NANOSLEEP.SYNCS 0x989680 ;  /* 0x009896800000a95d */ /* 0x004fea0003900000 */
[----:B------:R-:W2:Y:S02]  /*9d60*/  @!P2 SYNCS.PHASECHK.TRANS64 P2, [R11+URZ+0xca00], R4 ;  /* 0x00ca00040b00a5a7 */ /* 0x000ea4000804007f */
[----:B--2---:R-:W-:Y:S05]  /*9d70*/  @!P2 BRA `(.L_x_39) ;  /* 0xfffffffc00eca947 */ /* 0x004fea000383ffff */
[----:B------:R-:W-:Y:S05]  /*9d80*/  BRA `(.L_x_128) ;  /* 0xffffffac00507947 */ /* 0x000fea000383ffff */
.L_x_43:
[----:B-1----:R-:W-:-:S04]  /*9d90*/  IMAD.U32 R9, RZ, RZ, UR6 ;  /* 0x00000006ff097e24 */ /* 0x002fc8000f8e00ff */
[----:B------:R1:W2:Y:S03]  /*9da0*/  SYNCS.PHASECHK.TRANS64.TRYWAIT P2, [R9+URZ+0xca00], R28 ;  /* 0x00ca001c090075a7 */ /* 0x0002a6000804017f */
[----:B--2---:R-:W-:Y:S05]  /*9db0*/  @!P2 NANOSLEEP.SYNCS 0x989680 ;  /* 0x009896800000a95d */ /* 0x004fea0003900000 */
[----:B------:R-:W2:Y:S02]  /*9dc0*/  @!P2 SYNCS.PHASECHK.TRANS64 P2, [R9+URZ+0xca00], R28 ;  /* 0x00ca001c0900a5a7 */ /* 0x000ea4000804007f */
[----:B--2---:R-:W-:Y:S05]  /*9dd0*/  @!P2 BRA `(.L_x_43) ;  /* 0xfffffffc00eca947 */ /* 0x004fea000383ffff */
[----:B------:R-:W-:Y:S05]  /*9de0*/  BRA `(.L_x_42) ;  /* 0xffffffc400387947 */ /* 0x000fea000383ffff */
.L_x_63:
[----:B-1----:R-:W-:-:S04]  /*9df0*/  MOV R3, UR16 ;  /* 0x0000001000037c02 */ /* 0x002fc80008000f00 */
[----:B------:R1:W2:Y:S03]  /*9e00*/  SYNCS.PHASECHK.TRANS64.TRYWAIT P1, [R3+URZ+0x8], R0 ;  /* 0x00000800030075a7 */ /* 0x0002a6000802017f */
[----:B--2---:R-:W-:Y:S05]  /*9e10*/  @!P1 NANOSLEEP.SYNCS 0x989680 ;  /* 0x009896800000995d */ /* 0x004fea0003900000 */
[----:B------:R-:W2:Y:S02]  /*9e20*/  @!P1 SYNCS.PHASECHK.TRANS64 P1, [R3+URZ+0x8], R0 ;  /* 0x00000800030095a7 */ /* 0x000ea4000802007f */
[----:B--2---:R-:W-:Y:S05]  /*9e30*/  @!P1 BRA `(.L_x_63) ;  /* 0xfffffffc00ec9947 */ /* 0x004fea000383ffff */
[----:B------:R-:W-:Y:S05]  /*9e40*/  BRA `(.L_x_129) ;  /* 0xffffffd0008c7947 */ /* 0x000fea000383ffff */
.L_x_80:
[----:B------:R-:W-:Y:S01]  /*9e50*/  BSSY B1, `(.L_x_130) ;  /* 0x0000006000017945 */ /* 0x000fe20003800000 */
[----:B------:R-:W-:-:S07]  /*9e60*/  IMAD.MOV.U32 R15, RZ, RZ, -0x1 ;  /* 0xffffffffff0f7424 */ /* 0x000fce00078e00ff */
[----:B------:R-:W-:Y:S05]  /*9e70*/  WARPSYNC.COLLECTIVE R15, `(.L_x_131) ;  /* 0x000000000f0c7348 */ /* 0x000fea0003c00000 */
[----:B------:R-:W-:Y:S02]  /*9e80*/  ELECT P6, UR62, PT ;  /* 0x00000000003e782f */ /* 0x000fe400038c0000 */
[----:B------:R-:W-:Y:S01]  /*9e90*/  MOV R14, UR62 ;  /* 0x0000003e000e7c02 */ /* 0x000fe20008000f00 */
[----:B------:R-:W-:Y:S10]  /*9ea0*/  ENDCOLLECTIVE ;  /* 0x000000000000791b */ /* 0x000ff40003800000 */
.L_x_131:
[----:B------:R-:W-:Y:S05]  /*9eb0*/  BSYNC B1 ;  /* 0x0000000000017941 */ /* 0x000fea0003800000 */
.L_x_130:
[----:B------:R-:W-:Y:S05]  /*9ec0*/  BRA `(.L_x_132) ;  /* 0xffffffe000d07947 */ /* 0x000fea000383ffff */
.L_x_83:
[----:B-1----:R1:W2:Y:S02]  /*9ed0*/  SYNCS.PHASECHK.TRANS64.TRYWAIT P2, [R7+URZ+0xca60], R6 ;  /* 0x00ca6006070075a7 */ /* 0x0022a4000804017f */
[----:B--2---:R-:W-:Y:S05]  /*9ee0*/  @!P2 NANOSLEEP.SYNCS 0x989680 ;  /* 0x009896800000a95d */ /* 0x004fea0003900000 */
[----:B------:R-:W2:Y:S02]  /*9ef0*/  @!P2 SYNCS.PHASECHK.TRANS64 P2, [R7+URZ+0xca60], R6 ;  /* 0x00ca60060700a5a7 */ /* 0x000ea4000804007f */
[----:B--2---:R-:W-:Y:S05]  /*9f00*/  @!P2 BRA `(.L_x_83) ;  /* 0xfffffffc00f0a947 */ /* 0x004fea000383ffff */
[----:B------:R-:W-:Y:S05]  /*9f10*/  BRA `(.L_x_133) ;  /* 0xffffffe000f07947 */ /* 0x000fea000383ffff */
.L_x_88:
[----:B-1----:R1:W2:Y:S02]  /*9f20*/  SYNCS.PHASECHK.TRANS64.TRYWAIT P2, [R7+URZ+0xcab0], R4 ;  /* 0x00cab004070075a7 */ /* 0x0022a4000804017f */
[----:B--2---:R-:W-:Y:S05]  /*9f30*/  @!P2 NANOSLEEP.SYNCS 0x989680 ;  /* 0x009896800000a95d */ /* 0x004fea0003900000 */
[----:B------:R-:W2:Y:S02]  /*9f40*/  @!P2 SYNCS.PHASECHK.TRANS64 P2, [R7+URZ+0xcab0], R4 ;  /* 0x00cab0040700a5a7 */ /* 0x000ea4000804007f */
[----:B--2---:R-:W-:Y:S05]  /*9f50*/  @!P2 BRA `(.L_x_88) ;  /* 0xfffffffc00f0a947 */ /* 0x004fea000383ffff */
[----:B------:R-:W-:Y:S05]  /*9f60*/  BRA `(.L_x_87) ;  /* 0xffffffe400a87947 */ /* 0x000fea000383ffff */
.L_x_91:
[----:B-1----:R1:W2:Y:S02]  /*9f70*/  SYNCS.PHASECHK.TRANS64.TRYWAIT P2, [R4+URZ+0xca60], R9 ;  /* 0x00ca6009040075a7 */ /* 0x0022a4000804017f */
[----:B--2---:R-:W-:Y:S05]  /*9f80*/  @!P2 NANOSLEEP.SYNCS 0x989680 ;  /* 0x009896800000a95d */ /* 0x004fea0003900000 */
[----:B------:R-:W2:Y:S02]  /*9f90*/  @!P2 SYNCS.PHASECHK.TRANS64 P2, [R4+URZ+0xca60], R9 ;  /* 0x00ca60090400a5a7 */ /* 0x000ea4000804007f */
[----:B--2---:R-:W-:Y:S05]  /*9fa0*/  @!P2 BRA `(.L_x_91) ;  /* 0xfffffffc00f0a947 */ /* 0x004fea000383ffff */
[----:B------:R-:W-:Y:S05]  /*9fb0*/  BRA `(.L_x_134) ;  /* 0xffffffe400bc7947 */ /* 0x000fea000383ffff */
.L_x_96:
[----:B------:R-:W-:Y:S01]  /*9fc0*/  BSSY B1, `(.L_x_135) ;  /* 0x0000006000017945 */ /* 0x000fe20003800000 */
[----:B------:R-:W-:-:S07]  /*9fd0*/  IMAD.MOV.U32 R15, RZ, RZ, -0x1 ;  /* 0xffffffffff0f7424 */ /* 0x000fce00078e00ff */
[----:B------:R-:W-:Y:S05]  /*9fe0*/  WARPSYNC.COLLECTIVE R15, `(.L_x_136) ;  /* 0x000000000f0c7348 */ /* 0x000fea0003c00000 */
[----:B------:R-:W-:Y:S02]  /*9ff0*/  ELECT P6, UR62, PT ;  /* 0x00000000003e782f */ /* 0x000fe400038c0000 */
[----:B------:R-:W-:Y:S01]  /*a000*/  MOV R14, UR62 ;  /* 0x0000003e000e7c02 */ /* 0x000fe20008000f00 */
[----:B------:R-:W-:Y:S10]  /*a010*/  ENDCOLLECTIVE ;  /* 0x000000000000791b */ /* 0x000ff40003800000 */
.L_x_136:
[----:B------:R-:W-:Y:S05]  /*a020*/  BSYNC B1 ;  /* 0x0000000000017941 */ /* 0x000fea0003800000 */
.L_x_135:
[----:B------:R-:W-:Y:S05]  /*a030*/  BRA `(.L_x_137) ;  /* 0xffffffe800f47947 */ /* 0x000fea000383ffff */
.L_x_99:
[----:B-1----:R1:W2:Y:S02]  /*a040*/  SYNCS.PHASECHK.TRANS64.TRYWAIT P4, [R8+URZ+0xca28], R7 ;  /* 0x00ca2807080075a7 */ /* 0x0022a4000808017f */
[----:B--2---:R-:W-:Y:S05]  /*a050*/  @!P4 NANOSLEEP.SYNCS 0x989680 ;  /* 0x009896800000c95d */ /* 0x004fea0003900000 */
[----:B------:R-:W2:Y:S02]  /*a060*/  @!P4 SYNCS.PHASECHK.TRANS64 P4, [R8+URZ+0xca28], R7 ;  /* 0x00ca28070800c5a7 */ /* 0x000ea4000808007f */
[----:B--2---:R-:W-:Y:S05]  /*a070*/  @!P4 BRA `(.L_x_99) ;  /* 0xfffffffc00f0c947 */ /* 0x004fea000383ffff */
[----:B------:R-:W-:Y:S05]  /*a080*/  BRA `(.L_x_138) ;  /* 0xffffffec000c7947 */ /* 0x000fea000383ffff */
.L_x_104:
[----:B-1----:R1:W2:Y:S02]  /*a090*/  SYNCS.PHASECHK.TRANS64.TRYWAIT P4, [R4+URZ+0xcab0], R7 ;  /* 0x00cab007040075a7 */ /* 0x0022a4000808017f */
[----:B--2---:R-:W-:Y:S05]  /*a0a0*/  @!P4 NANOSLEEP.SYNCS 0x989680 ;  /* 0x009896800000c95d */ /* 0x004fea0003900000 */
[----:B------:R-:W2:Y:S02]  /*a0b0*/  @!P4 SYNCS.PHASECHK.TRANS64 P4, [R4+URZ+0xcab0], R7 ;  /* 0x00cab0070400c5a7 */ /* 0x000ea4000808007f */
[----:B--2---:R-:W-:Y:S05]  /*a0c0*/  @!P4 BRA `(.L_x_104) ;  /* 0xfffffffc00f0c947 */ /* 0x004fea000383ffff */
[----:B------:R-:W-:Y:S05]  /*a0d0*/  BRA `(.L_x_103) ;  /* 0xffffffec00c47947 */ /* 0x000fea000383ffff */
.L_x_107:
[----:B-1----:R1:W2:Y:S02]  /*a0e0*/  SYNCS.PHASECHK.TRANS64.TRYWAIT P3, [R7+URZ+0xca28], R8 ;  /* 0x00ca2808070075a7 */ /* 0x0022a4000806017f */
[----:B--2---:R-:W-:Y:S05]  /*a0f0*/  @!P3 NANOSLEEP.SYNCS 0x989680 ;  /* 0x009896800000b95d */ /* 0x004fea0003900000 */
[----:B------:R-:W2:Y:S02]  /*a100*/  @!P3 SYNCS.PHASECHK.TRANS64 P3, [R7+URZ+0xca28], R8 ;  /* 0x00ca28080700b5a7 */ /* 0x000ea4000806007f */
[----:B--2---:R-:W-:Y:S05]  /*a110*/  @!P3 BRA `(.L_x_107) ;  /* 0xfffffffc00f0b947 */ /* 0x004fea000383ffff */
[----:B------:R-:W-:Y:S05]  /*a120*/  BRA `(.L_x_139) ;  /* 0xffffffec00dc7947 */ /* 0x000fea000383ffff */
.L_x_113:
[----:B-1----:R1:W2:Y:S02]  /*a130*/  SYNCS.PHASECHK.TRANS64.TRYWAIT P3, [R7+URZ+0xca28], R8 ;  /* 0x00ca2808070075a7 */ /* 0x0022a4000806017f */
[----:B--2---:R-:W-:Y:S05]  /*a140*/  @!P3 NANOSLEEP.SYNCS 0x989680 ;  /* 0x009896800000b95d */ /* 0x004fea0003900000 */
[----:B------:R-:W2:Y:S02]  /*a150*/  @!P3 SYNCS.PHASECHK.TRANS64 P3, [R7+URZ+0xca28], R8 ;  /* 0x00ca28080700b5a7 */ /* 0x000ea4000806007f */
[----:B--2---:R-:W-:Y:S05]  /*a160*/  @!P3 BRA `(.L_x_113) ;  /* 0xfffffffc00f0b947 */ /* 0x004fea000383ffff */
[----:B------:R-:W-:Y:S05]  /*a170*/  BRA `(.L_x_140) ;  /* 0xfffffff000b47947 */ /* 0x000fea000383ffff */
.L_x_118:
[----:B-1----:R1:W2:Y:S02]  /*a180*/  SYNCS.PHASECHK.TRANS64.TRYWAIT P3, [R7+URZ+0xca28], R8 ;  /* 0x00ca2808070075a7 */ /* 0x0022a4000806017f */
[----:B--2---:R-:W-:Y:S05]  /*a190*/  @!P3 NANOSLEEP.SYNCS 0x989680 ;  /* 0x009896800000b95d */ /* 0x004fea0003900000 */
[----:B------:R-:W2:Y:S02]  /*a1a0*/  @!P3 SYNCS.PHASECHK.TRANS64 P3, [R7+URZ+0xca28], R8 ;  /* 0x00ca28080700b5a7 */ /* 0x000ea4000806007f */
[----:B--2---:R-:W-:Y:S05]  /*a1b0*/  @!P3 BRA `(.L_x_118) ;  /* 0xfffffffc00f0b947 */ /* 0x004fea000383ffff */
[----:B------:R-:W-:Y:S05]  /*a1c0*/  BRA `(.L_x_141) ;  /* 0xfffffff400707947 */ /* 0x000fea000383ffff */
        .weak           $__internal_0_$__cuda_sm20_rcp_rn_f32_slowpath
        .type           $__internal_0_$__cuda_sm20_rcp_rn_f32_slowpath,@function
        .size           $__internal_0_$__cuda_sm20_rcp_rn_f32_slowpath,(.L_x_147 - $__internal_0_$__cuda_sm20_rcp_rn_f32_slowpath)
$__internal_0_$__cuda_sm20_rcp_rn_f32_slowpath:
[----:B------:R-:W-:Y:S01]  /*a1d0*/  IMAD.SHL.U32 R0, R3, 0x2, RZ ;  /* 0x0000000203007824 */ /* 0x000fe200078e00ff */
[----:B------:R-:W-:Y:S04]  /*a1e0*/  BSSY B2, `(.L_x_142) ;  /* 0x0000030000027945 */ /* 0x000fe80003800000 */
[----:B------:R-:W-:-:S04]  /*a1f0*/  SHF.R.U32.HI R21, RZ, 0x18, R0 ;  /* 0x00000018ff157819 */ /* 0x000fc80000011600 */
[----:B------:R-:W-:-:S13]  /*a200*/  ISETP.NE.U32.AND P0, PT, R21, RZ, PT ;  /* 0x000000ff1500720c */ /* 0x000fda0003f05070 */
[----:B------:R-:W-:Y:S05]  /*a210*/  @P0 BRA `(.L_x_143) ;  /* 0x0000000000280947 */ /* 0x000fea0003800000 */
[----:B------:R-:W-:-:S04]  /*a220*/  SHF.L.U32 R0, R3, 0x1, RZ ;  /* 0x0000000103007819 */ /* 0x000fc800000006ff */
[----:B------:R-:W-:-:S13]  /*a230*/  ISETP.NE.AND P0, PT, R0, RZ, PT ;  /* 0x000000ff0000720c */ /* 0x000fda0003f05270 */
[----:B------:R-:W-:Y:S01]  /*a240*/  @P0 FFMA R9, R3, 1.84467440737095516160e+19, RZ ;  /* 0x5f80000003090823 */ /* 0x000fe200000000ff */
[----:B------:R-:W-:Y:S08]  /*a250*/  @!P0 MUFU.RCP R8, R3 ;  /* 0x0000000300088308 */ /* 0x000ff00000001000 */
[----:B------:R-:W1:Y:S02]  /*a260*/  @P0 MUFU.RCP R0, R9 ;  /* 0x0000000900000308 */ /* 0x000e640000001000 */
[----:B-1----:R-:W-:-:S04]  /*a270*/  @P0 FFMA R12, R9, R0, -1 ;  /* 0xbf800000090c0423 */ /* 0x002fc80000000000 */
[----:B------:R-:W-:-:S04]  /*a280*/  @P0 FADD.FTZ R13, -R12, -RZ ;  /* 0x800000ff0c0d0221 */ /* 0x000fc80000010100 */
[----:B------:R-:W-:-:S04]  /*a290*/  @P0 FFMA R0, R0, R13, R0 ;  /* 0x0000000d00000223 */ /* 0x000fc80000000000 */
[----:B------:R-:W-:Y:S01]  /*a2a0*/  @P0 FFMA R8, R0, 1.84467440737095516160e+19, RZ ;  /* 0x5f80000000080823 */ /* 0x000fe200000000ff */
[----:B------:R-:W-:Y:S06]  /*a2b0*/  BRA `(.L_x_144) ;  /* 0x0000000000887947 */ /* 0x000fec0003800000 */
.L_x_143:
[----:B------:R-:W-:-:S05]  /*a2c0*/  VIADD R24, R21, 0xffffff03 ;  /* 0xffffff0315187836 */ /* 0x000fca0000000000 */
[----:B------:R-:W-:-:S13]  /*a2d0*/  ISETP.GT.U32.AND P0, PT, R24, 0x1, PT ;  /* 0x000000011800780c */ /* 0x000fda0003f04070 */
[----:B------:R-:W-:Y:S05]  /*a2e0*/  @P0 BRA `(.L_x_145) ;  /* 0x0000000000780947 */ /* 0x000fea0003800000 */
[----:B------:R-:W-:Y:S01]  /*a2f0*/  LOP3.LUT R0, R3, 0x7fffff, RZ, 0xc0, !PT ;  /* 0x007fffff03007812 */ /* 0x000fe200078ec0ff */
[----:B------:R-:W-:-:S03]  /*a300*/  IMAD.MOV.U32 R13, RZ, RZ, 0x3 ;  /* 0x00000003ff0d7424 */ /* 0x000fc600078e00ff */
[----:B------:R-:W-:Y:S02]  /*a310*/  LOP3.LUT R0, R0, 0x3f800000, RZ, 0xfc, !PT ;  /* 0x3f80000000007812 */ /* 0x000fe400078efcff */
[----:B------:R-:W-:Y:S02]  /*a320*/  SHF.L.U32 R13, R13, R24, RZ ;  /* 0x000000180d0d7219 */ /* 0x000fe400000006ff */
[----:B------:R-:W1:Y:S02]  /*a330*/  MUFU.RCP R9, R0 ;  /* 0x0000000000097308 */ /* 0x000e640000001000 */
[----:B-1----:R-:W-:-:S04]  /*a340*/  FFMA R8, R0, R9, -1 ;  /* 0xbf80000000087423 */ /* 0x002fc80000000009 */
[----:B------:R-:W-:-:S04]  /*a350*/  FADD.FTZ R8, -R8, -RZ ;  /* 0x800000ff08087221 */ /* 0x000fc80000010100 */
[CCC-:B------:R-:W-:Y:S01]  /*a360*/  FFMA.RM R12, R9.reuse, R8.reuse, R9.reuse ;  /* 0x00000008090c7223 */ /* 0x1c0fe20000004009 */
[----:B------:R-:W-:-:S04]  /*a370*/  FFMA.RP R9, R9, R8, R9 ;  /* 0x0000000809097223 */ /* 0x000fc80000008009 */
[C---:B------:R-:W-:Y:S02]  /*a380*/  LOP3.LUT R8, R12.reuse, 0x7fffff, RZ, 0xc0, !PT ;  /* 0x007fffff0c087812 */ /* 0x040fe400078ec0ff */
[----:B------:R-:W-:Y:S02]  /*a390*/  FSETP.NEU.FTZ.AND P0, PT, R12, R9, PT ;  /* 0x000000090c00720b */ /* 0x000fe40003f1d000 */
[----:B------:R-:W-:Y:S02]  /*a3a0*/  LOP3.LUT R8, R8, 0x800000, RZ, 0xfc, !PT ;  /* 0x0080000008087812 */ /* 0x000fe400078efcff */
[----:B------:R-:W-:Y:S02]  /*a3b0*/  SEL R9, RZ, 0xffffffff, !P0 ;  /* 0xffffffffff097807 */ /* 0x000fe40004000000 */
[----:B------:R-:W-:-:S03]  /*a3c0*/  LOP3.LUT R13, R13, R8, RZ, 0xc0, !PT ;  /* 0x000000080d0d7212 */ /* 0x000fc600078ec0ff */
[----:B------:R-:W-:Y:S01]  /*a3d0*/  IMAD.MOV R9, RZ, RZ, -R9 ;  /* 0x000000ffff097224 */ /* 0x000fe200078e0a09 */
[----:B------:R-:W-:-:S04]  /*a3e0*/  SHF.R.U32.HI R13, RZ, R24, R13 ;  /* 0x00000018ff0d7219 */ /* 0x000fc8000001160d */
[--C-:B------:R-:W-:Y:S01]  /*a3f0*/  LOP3.LUT P1, RZ, R9, R24, R8.reuse, 0xf8, !PT ;  /* 0x0000001809ff7212 */ /* 0x100fe2000782f808 */
[----:B------:R-:W-:Y:S01]  /*a400*/  VIADD R9, R21, 0xffffff04 ;  /* 0xffffff0415097836 */ /* 0x000fe20000000000 */
[C---:B------:R-:W-:Y:S02]  /*a410*/  LOP3.LUT P0, RZ, R13.reuse, 0x1, RZ, 0xc0, !PT ;  /* 0x000000010dff7812 */ /* 0x040fe4000780c0ff */
[----:B------:R-:W-:Y:S02]  /*a420*/  LOP3.LUT P2, RZ, R13, 0x2, RZ, 0xc0, !PT ;  /* 0x000000020dff7812 */ /* 0x000fe4000784c0ff */
[----:B------:R-:W-:Y:S02]  /*a430*/  SHF.R.U32.HI R8, RZ, R9, R8 ;  /* 0x00000009ff087219 */ /* 0x000fe40000011608 */
[----:B------:R-:W-:Y:S02]  /*a440*/  PLOP3.LUT P0, PT, P0, P1, P2, 0xe0, 0x0 ;  /* 0x000000000000781c */ /* 0x000fe40000703c20 */
[----:B------:R-:W-:-:S02]  /*a450*/  LOP3.LUT P1, RZ, R3, 0x7fffff, RZ, 0xc0, !PT ;  /* 0x007fffff03ff7812 */ /* 0x000fc4000782c0ff */
[----:B------:R-:W-:-:S04]  /*a460*/  SEL R0, RZ, 0x1, !P0 ;  /* 0x00000001ff007807 */ /* 0x000fc80004000000 */
[----:B------:R-:W-:-:S04]  /*a470*/  IADD3 R0, -R0, RZ, RZ ;  /* 0x000000ff00007210 */ /* 0x000fc80007ffe1ff */
[----:B------:R-:W-:-:S13]  /*a480*/  ISETP.GE.AND P0, PT, R0, RZ, PT ;  /* 0x000000ff0000720c */ /* 0x000fda0003f06270 */
[----:B------:R-:W-:-:S04]  /*a490*/  @!P0 VIADD R8, R8, 0x1 ;  /* 0x0000000108088836 */ /* 0x000fc80000000000 */
[----:B------:R-:W-:-:S05]  /*a4a0*/  @!P1 IMAD.SHL.U32 R8, R8, 0x2, RZ ;  /* 0x0000000208089824 */ /* 0x000fca00078e00ff */
[----:B------:R-:W-:Y:S01]  /*a4b0*/  LOP3.LUT R8, R8, 0x80000000, R3, 0xf8, !PT ;  /* 0x8000000008087812 */ /* 0x000fe200078ef803 */
[----:B------:R-:W-:Y:S06]  /*a4c0*/  BRA `(.L_x_144) ;  /* 0x0000000000047947 */ /* 0x000fec0003800000 */
.L_x_145:
[----:B------:R1:W2:Y:S02]  /*a4d0*/  MUFU.RCP R8, R3 ;  /* 0x0000000300087308 */ /* 0x0002a40000001000 */
.L_x_144:
[----:B------:R-:W-:Y:S05]  /*a4e0*/  BSYNC B2 ;  /* 0x0000000000027941 */ /* 0x000fea0003800000 */
.L_x_142:
[----:B--2---:R-:W-:Y:S01]  /*a4f0*/  MOV R0, R8 ;  /* 0x0000000800007202 */ /* 0x004fe20000000f00 */
[----:B------:R-:W-:Y:S02]  /*a500*/  IMAD.MOV.U32 R8, RZ, RZ, R14 ;  /* 0x000000ffff087224 */ /* 0x000fe400078e000e */
[----:B------:R-:W-:-:S04]  /*a510*/  IMAD.MOV.U32 R9, RZ, RZ, 0x0 ;  /* 0x00000000ff097424 */ /* 0x000fc800078e00ff */
[----:B-1----:R-:W-:Y:S05]  /*a520*/  RET.REL.NODEC R8 `(_ZN7cutlass13device_kernelINS_4fmha6kernel28FmhaKernelTmaWarpSpecializedINS1_10collective30FmhaMainloopTmaWarpSpecializedINS_6half_tEffN4cute5tupleIJNS7_1CILi128EEENS9_ILi64EEENS9_ILi48EEEEEENS8_IJiNS9_ILi1EEENS8_IJiiEEEEEESG_SG_NS4_14ResidualFusionEJNS2_6OptionILNS2_3TagE0ENS9_ILb1EEEEENSI_ILSJ_2ESK_EEEEENS4_15FmhaFwdEpilogueIS6_fNS8_IJSB_SC_SB_EEEEENS2_23PersistentTileSchedulerEJSL_SM_EEEEEvNT_6ParamsE) ;  /* 0xffffff5808b47950 */ /* 0x002fea0003c3ffff */
.L_x_146:
[----:B------:R-:W-:-:S00]  /*a530*/  BRA `(.L_x_146) ;  /* 0xfffffffc00fc7947 */ /* 0x000fc0000383ffff */
[----:B------:R-:W-:-:S00]  /*a540*/  NOP ;  /* 0x0000000000007918 */ /* 0x000fc00000000000 */
        /* <DEDUP_REMOVED lines=11> */
.L_x_147:


//--------------------- .nv.global.init           --------------------------
	.section	.nv.global.init,"aw",@progbits
.nv.global.init:
	.type		$str$24,@object
	.size		$str$24,($str$25 - $str$24)
$str$24:
        /*0000*/ 	.byte	0x28, 0x61, 0x64, 0x64, 0x72, 0x65, 0x73, 0x73, 0x20, 0x26, 0x20, 0x6d, 0x61, 0x73, 0x6b, 0x29
        /*0010*/ 	.byte	0x20, 0x3d, 0x3d, 0x20, 0x30, 0x00
	.type		$str$25,@object
	.size		$str$25,(__unnamed_1 - $str$25)
$str$25:
        /*0016*/ 	.byte	0x2f, 0x74, 0x6d, 0x70, 0x2f, 0x63, 0x75, 0x74, 0x6c, 0x61, 0x73, 0x73, 0x5f, 0x73, 0x77, 0x65
        /*0026*/ 	.byte	0x65, 0x70, 0x5f, 0x73, 0x72, 0x63, 0x2f, 0x69, 0x6e, 0x63, 0x6c, 0x75, 0x64, 0x65, 0x2f, 0x63
        /*0036*/ 	.byte	0x75, 0x74, 0x65, 0x2f, 0x70, 0x6f, 0x69, 0x6e, 0x74, 0x65, 0x72, 0x5f, 0x66, 0x6c, 0x61, 0x67
        /*0046*/ 	.byte	0x67, 0x65, 0x64, 0x2e, 0x68, 0x70, 0x70, 0x00
	.type		__unnamed_1,@object
	.size		__unnamed_1,(__unnamed_2 - __unnamed_1)
__unnamed_1:
        /*004e*/ 	.byte	0x61, 0x75, 0x74, 0x6f, 0x20, 0x63, 0x75, 0x74, 0x65, 0x3a, 0x3a, 0x61, 0x73, 0x5f, 0x70, 0x6f
        /* <DEDUP_REMOVED lines=27> */
        /*020e*/ 	.byte	0x3e, 0x3e, 0x3e, 0x3e, 0x3e, 0x5d, 0x00
	.type		__unnamed_2,@object
	.size		__unnamed_2,(.L_1 - __unnamed_2)
__unnamed_2:
        /* <DEDUP_REMOVED lines=29> */
.L_1:


//--------------------- .nv.shared._ZN7cutlass13device_kernelINS_4fmha6kernel28FmhaKernelTmaWarpSpecializedINS1_10collective30FmhaMainloopTmaWarpSpecializedINS_6half_tEffN4cute5tupleIJNS7_1CILi128EEENS9_ILi64EEENS9_ILi48EEEEEENS8_IJiNS9_ILi1EEENS8_IJiiEEEEEESG_SG_NS4_14ResidualFusionEJNS2_6OptionILNS2_3TagE0ENS9_ILb1EEEEENSI_ILSJ_2ESK_EEEEENS4_15FmhaFwdEpilogueIS6_fNS8_IJSB_SC_SB_EEEEENS2_23PersistentTileSchedulerEJSL_SM_EEEEEvNT_6ParamsE --------------------------
	.section	.nv.shared._ZN7cutlass13device_kernelINS_4fmha6kernel28FmhaKernelTmaWarpSpecializedINS1_10collective30FmhaMainloopTmaWarpSpecializedINS_6half_tEffN4cute5tupleIJNS7_1CILi128EEENS9_ILi64EEENS9_ILi48EEEEEENS8_IJiNS9_ILi1EEENS8_IJiiEEEEEESG_SG_NS4_14ResidualFusionEJNS2_6OptionILNS2_3TagE0ENS9_ILb1EEEEENSI_ILSJ_2ESK_EEEEENS4_15FmhaFwdEpilogueIS6_fNS8_IJSB_SC_SB_EEEEENS2_23PersistentTileSchedulerEJSL_SM_EEEEEvNT_6ParamsE,"aw",@nobits
	.sectionflags	@""
	.align	16
	.zero		1024


//--------------------- .nv.shared.reserved.0     --------------------------
	.section	.nv.shared.reserved.0,"aw",@nobits
	.weak		__nv_reservedSMEM_offset_0_alias
	.size		__nv_reservedSMEM_offset_0_alias, 0, 0
	.other		__nv_reservedSMEM_offset_0_alias,@"STO_CUDA_RESERVED_SHARED STV_DEFAULT"
__nv_reservedSMEM_offset_0_alias:
	.zero		0


//--------------------- .nv.global                --------------------------
	.section	.nv.global,"aw",@nobits
.nv.global:
	.type		_ZN39_INTERNAL_2a9c33dc_4_k_cu_0c0ed163_34634cute1_E,@object
	.size		_ZN39_INTERNAL_2a9c33dc_4_k_cu_0c0ed163_34634cute1_E,(_ZN39_INTERNAL_2a9c33dc_4_k_cu_0c0ed163_34634cuda3std3__45__cpo6cbeginE - _ZN39_INTERNAL_2a9c33dc_4_k_cu_0c0ed163_34634cute1_E)
_ZN39_INTERNAL_2a9c33dc_4_k_cu_0c0ed163_34634cute1_E:
	.zero		1
	.type		_ZN39_INTERNAL_2a9c33dc_4_k_cu_0c0ed163_34634cuda3std3__45__cpo6cbeginE,@object
	.size		_ZN39_INTERNAL_2a9c33dc_4_k_cu_0c0ed163_34634cuda3std3__45__cpo6cbeginE,(_ZN39_INTERNAL_2a9c33dc_4_k_cu_0c0ed163_34634cuda3std3__48in_placeE - _ZN39_INTERNAL_2a9c33dc_4_k_cu_0c0ed163_34634cuda3std3__45__cpo6cbeginE)
_ZN39_INTERNAL_2a9c33dc_4_k_cu_0c0ed163_34634cuda3std3__45__cpo6cbeginE:
	.zero		1
	.type		_ZN39_INTERNAL_2a9c33dc_4_k_cu_0c0ed163_34634cuda3std3__48in_placeE,@object
	.size		_ZN39_INTERNAL_2a9c33dc_4_k_cu_0c0ed163_34634cuda3std3__48in_placeE,(_ZN39_INTERNAL_2a9c33dc_4_k_cu_0c0ed163_34634cuda3std6ranges3__45__cpo9iter_moveE - _ZN39_INTERNAL_2a9c33dc_4_k_cu_0c0ed163_34634cuda3std3__48in_placeE)
_ZN39_INTERNAL_2a9c33dc_4_k_cu_0c0ed163_34634cuda3std3__48in_placeE:
	.zero		1
	.type		_ZN39_INTERNAL_2a9c33dc_4_k_cu_0c0ed163_34634cuda3std6ranges3__45__cpo9iter_moveE,@object
	.size		_ZN39_INTERNAL_2a9c33dc_4_k_cu_0c0ed163_34634cuda3std6ranges3__45__cpo9iter_moveE,(_ZN39_INTERNAL_2a9c33dc_4_k_cu_0c0ed163_34634cuda3std3__45__cpo5beginE - _ZN39_INTERNAL_2a9c33dc_4_k_cu_0c0ed163_34634cuda3std6ranges3__45__cpo9iter_moveE)
_ZN39_INTERNAL_2a9c33dc_4_k_cu_0c0ed163_34634cuda3std6ranges3__45__cpo9iter_moveE:
	.zero		1
	.type		_ZN39_INTERNAL_2a9c33dc_4_k_cu_0c0ed163_34634cuda3std3__45__cpo5beginE,@object
	.size		_ZN39_INTERNAL_2a9c33dc_4_k_cu_0c0ed163_34634cuda3std3__45__cpo5beginE,(_ZN39_INTERNAL_2a9c33dc_4_k_cu_0c0ed163_34634cuda3std3__441_GLOBAL__N__2a9c33dc_4_k_cu_0c0ed163_34636ignoreE - _ZN39_INTERNAL_2a9c33dc_4_k_cu_0c0ed163_34634cuda3std3__45__cpo5beginE)
_ZN39_INTERNAL_2a9c33dc_4_k_cu_0c0ed163_34634cuda3std3__45__cpo5beginE:
	.zero		1
	.type		_ZN39_INTERNAL_2a9c33dc_4_k_cu_0c0ed163_34634cuda3std3__441_GLOBAL__N__2a9c33dc_4_k_cu_0c0ed163_34636ignoreE,@object
	.size		_ZN39_INTERNAL_2a9c33dc_4_k_cu_0c0ed163_34634cuda3std3__441_GLOBAL__N__2a9c33dc_4_k_cu_0c0ed163_34636ignoreE,(_ZN39_INTERNAL_2a9c33dc_4_k_cu_0c0ed163_34634cute7productE - _ZN39_INTERNAL_2a9c33dc_4_k_cu_0c0ed163_34634cuda3std3__441_GLOBAL__N__2a9c33dc_4_k_cu_0c0ed163_34636ignoreE)
_ZN39_INTERNAL_2a9c33dc_4_k_cu_0c0ed163_34634cuda3std3__441_GLOBAL__N__2a9c33dc_4_k_cu_0c0ed163_34636ignoreE:
	.zero		1
	.type		_ZN39_INTERNAL_2a9c33dc_4_k_cu_0c0ed163_34634cute7productE,@object
	.size		_ZN39_INTERNAL_2a9c33dc_4_k_cu_0c0ed163_34634cute7productE,(_ZN39_INTERNAL_2a9c33dc_4_k_cu_0c0ed163_34634cuda3std3__45__cpo3endE - _ZN39_INTERNAL_2a9c33dc_4_k_cu_0c0ed163_34634cute7productE)
_ZN39_INTERNAL_2a9c33dc_4_k_cu_0c0ed163_34634cute7productE:
	.zero		1
	.type		_ZN39_INTERNAL_2a9c33dc_4_k_cu_0c0ed163_34634cuda3std3__45__cpo3endE,@object
	.size		_ZN39_INTERNAL_2a9c33dc_4_k_cu_0c0ed163_34634cuda3std3__45__cpo3endE,(_ZN39_INTERNAL_2a9c33dc_4_k_cu_0c0ed163_34634cuda3std3__419piecewise_constructE - _ZN39_INTERNAL_2a9c33dc_4_k_cu_0c0ed163_34634cuda3std3__45__cpo3endE)
_ZN39_INTERNAL_2a9c33dc_4_k_cu_0c0ed163_34634cuda3std3__45__cpo3endE:
	.zero		1
	.type		_ZN39_INTERNAL_2a9c33dc_4_k_cu_0c0ed163_34634cuda3std3__419piecewise_constructE,@object
	.size		_ZN39_INTERNAL_2a9c33dc_4_k_cu_0c0ed163_34634cuda3std3__419piecewise_constructE,(_ZN39_INTERNAL_2a9c33dc_4_k_cu_0c0ed163_34634cuda3std3__45__cpo4cendE - _ZN39_INTERNAL_2a9c33dc_4_k_cu_0c0ed163_34634cuda3std3__419piecewise_constructE)
_ZN39_INTERNAL_2a9c33dc_4_k_cu_0c0ed163_34634cuda3std3__419piecewise_constructE:
	.zero		1
	.type		_ZN39_INTERNAL_2a9c33dc_4_k_cu_0c0ed163_34634cuda3std3__45__cpo4cendE,@object
	.size		_ZN39_INTERNAL_2a9c33dc_4_k_cu_0c0ed163_34634cuda3std3__45__cpo4cendE,(_ZN39_INTERNAL_2a9c33dc_4_k_cu_0c0ed163_34634cuda3std6ranges3__45__cpo4swapE - _ZN39_INTERNAL_2a9c33dc_4_k_cu_0c0ed163_34634cuda3std3__45__cpo4cendE)
_ZN39_INTERNAL_2a9c33dc_4_k_cu_0c0ed163_34634cuda3std3__45__cpo4cendE:
	.zero		1
	.type		_ZN39_INTERNAL_2a9c33dc_4_k_cu_0c0ed163_34634cuda3std6ranges3__45__cpo4swapE,@object
	.size		_ZN39_INTERNAL_2a9c33dc_4_k_cu_0c0ed163_34634cuda3std6ranges3__45__cpo4swapE,(.L_9 - _ZN39_INTERNAL_2a9c33dc_4_k_cu_0c0ed163_34634cuda3std6ranges3__45__cpo4swapE)
_ZN39_INTERNAL_2a9c33dc_4_k_cu_0c0ed163_34634cuda3std6ranges3__45__cpo4swapE:
	.zero		1
.L_9:


//--------------------- .nv.constant0._ZN7cutlass13device_kernelINS_4fmha6kernel28FmhaKernelTmaWarpSpecializedINS1_10collective30FmhaMainloopTmaWarpSpecializedINS_6half_tEffN4cute5tupleIJNS7_1CILi128EEENS9_ILi64EEENS9_ILi48EEEEEENS8_IJiNS9_ILi1EEENS8_IJiiEEEEEESG_SG_NS4_14ResidualFusionEJNS2_6OptionILNS2_3TagE0ENS9_ILb1EEEEENSI_ILSJ_2ESK_EEEEENS4_15FmhaFwdEpilogueIS6_fNS8_IJSB_SC_SB_EEEEENS2_23PersistentTileSchedulerEJSL_SM_EEEEEvNT_6ParamsE --------------------------
	.section	.nv.constant0._ZN7cutlass13device_kernelINS_4fmha6kernel28FmhaKernelTmaWarpSpecializedINS1_10collective30FmhaMainloopTmaWarpSpecializedINS_6half_tEffN4cute5tupleIJNS7_1CILi128EEENS9_ILi64EEENS9_ILi48EEEEEENS8_IJiNS9_ILi1EEENS8_IJiiEEEEEESG_SG_NS4_14ResidualFusionEJNS2_6OptionILNS2_3TagE0ENS9_ILb1EEEEENSI_ILSJ_2ESK_EEEEENS4_15FmhaFwdEpilogueIS6_fNS8_IJSB_SC_SB_EEEEENS2_23PersistentTileSchedulerEJSL_SM_EEEEEvNT_6ParamsE,"a",@progbits
	.sectionflags	@""
	.align	4
.nv.constant0._ZN7cutlass13device_kernelINS_4fmha6kernel28FmhaKernelTmaWarpSpecializedINS1_10collective30FmhaMainloopTmaWarpSpecializedINS_6half_tEffN4cute5tupleIJNS7_1CILi128EEENS9_ILi64EEENS9_ILi48EEEEEENS8_IJiNS9_ILi1EEENS8_IJiiEEEEEESG_SG_NS4_14ResidualFusionEJNS2_6OptionILNS2_3TagE0ENS9_ILb1EEEEENSI_ILSJ_2ESK_EEEEENS4_15FmhaFwdEpilogueIS6_fNS8_IJSB_SC_SB_EEEEENS2_23PersistentTileSchedulerEJSL_SM_EEEEEvNT_6ParamsE:
	.zero		2688


//--------------------- SYMBOLS --------------------------

	.type		.nv.reservedSmem.offset0,@object
	.size		.nv.reservedSmem.offset0,0x4
	.type		__assertfail,@function
